







.version 5.0
.target sm_61
.address_size 64


.global .align 8 .b8 _ZTVSt9basic_iosIcSt11char_traitsIcEE[32];
.global .align 8 .b8 _ZTTSo[8];
.global .align 8 .b8 _ZTVSt15basic_streambufIcSt11char_traitsIcEE[128];
.global .align 8 .b8 _ZTVNSt7__cxx1115basic_stringbufIcSt11char_traitsIcESaIcEEE[128];
.global .align 8 .b8 _ZTTNSt7__cxx1119basic_ostringstreamIcSt11char_traitsIcESaIcEEE[8];
.global .align 8 .b8 _ZTVN10__cxxabiv119__pointer_type_infoE[8];
.global .align 8 .b8 _ZTVN10__cxxabiv120__function_type_infoE[8];
.global .align 8 .b8 _ZTVN10__cxxabiv117__class_type_infoE[8];
.global .align 8 .b8 _ZTVN10__cxxabiv120__si_class_type_infoE[8];
.global .align 1 .b8 _ZN70_INTERNAL_48_tmpxft_00006d58_00000000_7_reduction_ops_cpp1_ii_c8432e1e6thrust6system6detail10sequential3seqE[1];
.global .align 8 .b8 _ZTVSt9exception[40];
.global .align 8 .b8 _ZTVN3c105ErrorE[40];
.global .align 8 .b8 _ZTVN3c1020intrusive_ptr_targetE[40];
.global .align 8 .b8 _ZTVN3c1011StorageImplE[40];
.global .align 8 .b8 _ZTVN6caffe28OperatorINS_11CUDAContextEEE[136];
.global .align 8 .b8 _ZTVN6caffe216SumSqrElementsOpINS_11CUDAContextEEE[136];
.global .align 8 .b8 _ZTVN6caffe221SumElementsGradientOpIfNS_11CUDAContextEEE[136];
.global .align 8 .b8 _ZTVN6caffe213SumElementsOpIfNS_11CUDAContextEEE[136];
.global .align 8 .b8 _ZTVN6caffe216SumElementsIntOpIiNS_11CUDAContextEEE[136];
.global .align 8 .b8 _ZTVN6caffe214MaxReductionOpIfNS_11CUDAContextELb1EEE[136];
.global .align 8 .b8 _ZTVN6caffe214MaxReductionOpIfNS_11CUDAContextELb0EEE[136];
.global .align 8 .b8 _ZTVN6caffe222MaxReductionGradientOpIfNS_11CUDAContextELb1EEE[136];
.global .align 8 .b8 _ZTVN6caffe222MaxReductionGradientOpIfNS_11CUDAContextELb0EEE[136];

.visible .entry _ZN6caffe227rowwise_max_gradient_kernelEiiiPKfS1_S1_Pf(
.param .u32 _ZN6caffe227rowwise_max_gradient_kernelEiiiPKfS1_S1_Pf_param_0,
.param .u32 _ZN6caffe227rowwise_max_gradient_kernelEiiiPKfS1_S1_Pf_param_1,
.param .u32 _ZN6caffe227rowwise_max_gradient_kernelEiiiPKfS1_S1_Pf_param_2,
.param .u64 _ZN6caffe227rowwise_max_gradient_kernelEiiiPKfS1_S1_Pf_param_3,
.param .u64 _ZN6caffe227rowwise_max_gradient_kernelEiiiPKfS1_S1_Pf_param_4,
.param .u64 _ZN6caffe227rowwise_max_gradient_kernelEiiiPKfS1_S1_Pf_param_5,
.param .u64 _ZN6caffe227rowwise_max_gradient_kernelEiiiPKfS1_S1_Pf_param_6
)
{
.reg .pred %p<6>;
.reg .f32 %f<7>;
.reg .b32 %r<22>;
.reg .b64 %rd<38>;


ld.param.u32 %r4, [_ZN6caffe227rowwise_max_gradient_kernelEiiiPKfS1_S1_Pf_param_0];
ld.param.u32 %r2, [_ZN6caffe227rowwise_max_gradient_kernelEiiiPKfS1_S1_Pf_param_1];
ld.param.u32 %r3, [_ZN6caffe227rowwise_max_gradient_kernelEiiiPKfS1_S1_Pf_param_2];
ld.param.u64 %rd18, [_ZN6caffe227rowwise_max_gradient_kernelEiiiPKfS1_S1_Pf_param_3];
ld.param.u64 %rd19, [_ZN6caffe227rowwise_max_gradient_kernelEiiiPKfS1_S1_Pf_param_4];
ld.param.u64 %rd20, [_ZN6caffe227rowwise_max_gradient_kernelEiiiPKfS1_S1_Pf_param_5];
ld.param.u64 %rd21, [_ZN6caffe227rowwise_max_gradient_kernelEiiiPKfS1_S1_Pf_param_6];
mov.u32 %r1, %ntid.x;
mov.u32 %r5, %ctaid.x;
mov.u32 %r6, %tid.x;
mad.lo.s32 %r7, %r1, %r5, %r6;
cvt.u64.u32	%rd35, %r7;
mul.lo.s32 %r8, %r2, %r4;
mul.lo.s32 %r9, %r8, %r3;
cvt.s64.s32	%rd2, %r9;
setp.ge.u64	%p1, %rd35, %rd2;
@%p1 bra BB0_11;

cvta.to.global.u64 %rd3, %rd21;
cvta.to.global.u64 %rd4, %rd19;
cvta.to.global.u64 %rd5, %rd18;
mul.lo.s32 %r10, %r3, %r2;
cvt.s64.s32	%rd6, %r10;
cvt.s64.s32	%rd7, %r3;
mov.u32 %r11, %nctaid.x;
mul.lo.s32 %r12, %r11, %r1;
cvt.u64.u32	%rd8, %r12;
cvta.to.global.u64 %rd30, %rd20;

BB0_2:
or.b64 %rd22, %rd35, %rd6;
and.b64 %rd23, %rd22, -4294967296;
setp.eq.s64	%p2, %rd23, 0;
@%p2 bra BB0_4;
bra.uni BB0_3;

BB0_4:
cvt.u32.u64	%r13, %rd6;
cvt.u32.u64	%r14, %rd35;
div.u32 %r15, %r14, %r13;
cvt.u64.u32	%rd36, %r15;
bra.uni BB0_5;

BB0_3:
div.u64 %rd36, %rd35, %rd6;

BB0_5:
or.b64 %rd24, %rd36, %rd7;
and.b64 %rd25, %rd24, -4294967296;
setp.eq.s64	%p3, %rd25, 0;
@%p3 bra BB0_7;
bra.uni BB0_6;

BB0_7:
cvt.u32.u64	%r16, %rd7;
cvt.u32.u64	%r17, %rd36;
div.u32 %r18, %r17, %r16;
cvt.u64.u32	%rd37, %r18;
bra.uni BB0_8;

BB0_6:
div.u64 %rd37, %rd36, %rd7;

BB0_8:
cvt.u32.u64	%r19, %rd36;
cvt.u32.u64	%r20, %rd37;
mad.lo.s32 %r21, %r19, %r2, %r20;
cvt.s64.s32	%rd16, %r21;
mul.wide.s32 %rd26, %r21, 4;
add.s64 %rd27, %rd4, %rd26;
ld.global.f32 %f4, [%rd27];
shl.b64 %rd28, %rd35, 2;
add.s64 %rd29, %rd5, %rd28;
ld.global.f32 %f5, [%rd29];
mov.f32 %f6, 0f00000000;
setp.neu.f32	%p4, %f5, %f4;
@%p4 bra BB0_10;

shl.b64 %rd31, %rd16, 2;
add.s64 %rd32, %rd30, %rd31;
ld.global.f32 %f6, [%rd32];

BB0_10:
add.s64 %rd34, %rd3, %rd28;
st.global.f32 [%rd34], %f6;
add.s64 %rd35, %rd8, %rd35;
setp.lt.u64	%p5, %rd35, %rd2;
@%p5 bra BB0_2;

BB0_11:
ret;
}


.visible .entry _ZN6caffe227colwise_max_gradient_kernelEiiiPKfS1_S1_Pf(
.param .u32 _ZN6caffe227colwise_max_gradient_kernelEiiiPKfS1_S1_Pf_param_0,
.param .u32 _ZN6caffe227colwise_max_gradient_kernelEiiiPKfS1_S1_Pf_param_1,
.param .u32 _ZN6caffe227colwise_max_gradient_kernelEiiiPKfS1_S1_Pf_param_2,
.param .u64 _ZN6caffe227colwise_max_gradient_kernelEiiiPKfS1_S1_Pf_param_3,
.param .u64 _ZN6caffe227colwise_max_gradient_kernelEiiiPKfS1_S1_Pf_param_4,
.param .u64 _ZN6caffe227colwise_max_gradient_kernelEiiiPKfS1_S1_Pf_param_5,
.param .u64 _ZN6caffe227colwise_max_gradient_kernelEiiiPKfS1_S1_Pf_param_6
)
{
.reg .pred %p<5>;
.reg .f32 %f<7>;
.reg .b32 %r<20>;
.reg .b64 %rd<37>;


ld.param.u32 %r4, [_ZN6caffe227colwise_max_gradient_kernelEiiiPKfS1_S1_Pf_param_0];
ld.param.u32 %r2, [_ZN6caffe227colwise_max_gradient_kernelEiiiPKfS1_S1_Pf_param_1];
ld.param.u32 %r3, [_ZN6caffe227colwise_max_gradient_kernelEiiiPKfS1_S1_Pf_param_2];
ld.param.u64 %rd18, [_ZN6caffe227colwise_max_gradient_kernelEiiiPKfS1_S1_Pf_param_3];
ld.param.u64 %rd19, [_ZN6caffe227colwise_max_gradient_kernelEiiiPKfS1_S1_Pf_param_4];
ld.param.u64 %rd20, [_ZN6caffe227colwise_max_gradient_kernelEiiiPKfS1_S1_Pf_param_5];
ld.param.u64 %rd21, [_ZN6caffe227colwise_max_gradient_kernelEiiiPKfS1_S1_Pf_param_6];
mov.u32 %r1, %ntid.x;
mov.u32 %r5, %ctaid.x;
mov.u32 %r6, %tid.x;
mad.lo.s32 %r7, %r1, %r5, %r6;
cvt.u64.u32	%rd34, %r7;
mul.lo.s32 %r8, %r2, %r4;
mul.lo.s32 %r9, %r8, %r3;
cvt.s64.s32	%rd2, %r9;
setp.ge.u64	%p1, %rd34, %rd2;
@%p1 bra BB1_8;

cvta.to.global.u64 %rd3, %rd21;
cvta.to.global.u64 %rd4, %rd19;
cvta.to.global.u64 %rd5, %rd18;
mul.lo.s32 %r10, %r3, %r2;
cvt.s64.s32	%rd6, %r10;
cvt.s64.s32	%rd7, %r3;
mov.u32 %r11, %nctaid.x;
mul.lo.s32 %r12, %r11, %r1;
cvt.u64.u32	%rd8, %r12;
cvta.to.global.u64 %rd29, %rd20;

BB1_2:
or.b64 %rd22, %rd34, %rd6;
and.b64 %rd23, %rd22, -4294967296;
setp.eq.s64	%p2, %rd23, 0;
@%p2 bra BB1_4;
bra.uni BB1_3;

BB1_4:
cvt.u32.u64	%r13, %rd6;
cvt.u32.u64	%r14, %rd34;
div.u32 %r15, %r14, %r13;
rem.u32 %r16, %r14, %r13;
cvt.u64.u32	%rd35, %r15;
cvt.u64.u32	%rd36, %r16;
bra.uni BB1_5;

BB1_3:
div.u64 %rd35, %rd34, %rd6;
rem.u64 %rd36, %rd34, %rd6;

BB1_5:
rem.u64 %rd24, %rd36, %rd7;
cvt.u32.u64	%r17, %rd24;
cvt.u32.u64	%r18, %rd35;
mad.lo.s32 %r19, %r18, %r3, %r17;
cvt.s64.s32	%rd16, %r19;
mul.wide.s32 %rd25, %r19, 4;
add.s64 %rd26, %rd4, %rd25;
ld.global.f32 %f4, [%rd26];
shl.b64 %rd27, %rd34, 2;
add.s64 %rd28, %rd5, %rd27;
ld.global.f32 %f5, [%rd28];
mov.f32 %f6, 0f00000000;
setp.neu.f32	%p3, %f5, %f4;
@%p3 bra BB1_7;

shl.b64 %rd30, %rd16, 2;
add.s64 %rd31, %rd29, %rd30;
ld.global.f32 %f6, [%rd31];

BB1_7:
add.s64 %rd33, %rd3, %rd27;
st.global.f32 [%rd33], %f6;
add.s64 %rd34, %rd8, %rd34;
setp.lt.u64	%p4, %rd34, %rd2;
@%p4 bra BB1_2;

BB1_8:
ret;
}


.visible .entry _ZN6caffe225SumElementsGradientKernelIfEEvbiPKT_PS1_(
.param .u8 _ZN6caffe225SumElementsGradientKernelIfEEvbiPKT_PS1__param_0,
.param .u32 _ZN6caffe225SumElementsGradientKernelIfEEvbiPKT_PS1__param_1,
.param .u64 _ZN6caffe225SumElementsGradientKernelIfEEvbiPKT_PS1__param_2,
.param .u64 _ZN6caffe225SumElementsGradientKernelIfEEvbiPKT_PS1__param_3
)
{
.reg .pred %p<4>;
.reg .b16 %rs<3>;
.reg .f32 %f<6>;
.reg .b32 %r<8>;
.reg .b64 %rd<13>;


ld.param.u32 %r2, [_ZN6caffe225SumElementsGradientKernelIfEEvbiPKT_PS1__param_1];
ld.param.u64 %rd8, [_ZN6caffe225SumElementsGradientKernelIfEEvbiPKT_PS1__param_2];
ld.param.u64 %rd7, [_ZN6caffe225SumElementsGradientKernelIfEEvbiPKT_PS1__param_3];
cvta.to.global.u64 %rd9, %rd8;
ld.global.f32 %f5, [%rd9];
ld.param.s8 %rs1, [_ZN6caffe225SumElementsGradientKernelIfEEvbiPKT_PS1__param_0];
and.b16 %rs2, %rs1, 255;
setp.eq.s16	%p1, %rs2, 0;
@%p1 bra BB2_2;

cvt.rn.f32.s32	%f4, %r2;
div.rn.f32 %f5, %f5, %f4;

BB2_2:
mov.u32 %r1, %ntid.x;
mov.u32 %r3, %ctaid.x;
mov.u32 %r4, %tid.x;
mad.lo.s32 %r5, %r1, %r3, %r4;
cvt.u64.u32	%rd12, %r5;
cvt.s64.s32	%rd2, %r2;
setp.ge.u64	%p2, %rd12, %rd2;
@%p2 bra BB2_5;

cvta.to.global.u64 %rd3, %rd7;
mov.u32 %r6, %nctaid.x;
mul.lo.s32 %r7, %r6, %r1;
cvt.u64.u32	%rd4, %r7;

BB2_4:
shl.b64 %rd10, %rd12, 2;
add.s64 %rd11, %rd3, %rd10;
st.global.f32 [%rd11], %f5;
add.s64 %rd12, %rd4, %rd12;
setp.lt.u64	%p3, %rd12, %rd2;
@%p3 bra BB2_4;

BB2_5:
ret;
}


.visible .entry _ZN3cub11EmptyKernelIvEEvv(

)
{



ret;
}




// ===== COMPILED SASS (sm_100) =====

	.target	sm_100

	.elftype	@"ET_EXEC"


//--------------------- .note.nv.tkinfo           --------------------------
	.section	.note.nv.tkinfo,"",@"SHT_NOTE"
	.sectionflags	@"SHF_NOTE_NV_TKINFO"
	.tkinfo
        /*0018*/ 	.word	0x00000002
        /*0030*/ 	.string	""
        /*0030*/ 	.string	"ptxas"
        /*0030*/ 	.string	"Cuda compilation tools, release 13.0, V13.0.88"
        /*0030*/ 	.string	"Build cuda_13.0.r13.0/compiler.36424714_0"
        /*0030*/ 	.string	"-arch sm_100 "



//--------------------- .note.nv.cuinfo           --------------------------
	.section	.note.nv.cuinfo,"",@"SHT_NOTE"
	.sectionflags	@"SHF_NOTE_NV_CUINFO"
        /*0018*/ 	.short	0x0002
        /*001a*/ 	.short	0x003d
        /*001c*/ 	.short	0x0082
	.zero		2


//--------------------- .nv.info                  --------------------------
	.section	.nv.info,"",@"SHT_CUDA_INFO"
	.align	4


	//----- nvinfo : EIATTR_REGCOUNT
	.align		4
        /*0000*/ 	.byte	0x04, 0x2f
        /*0002*/ 	.short	(.L_24 - .L_23)
	.align		4
.L_23:
        /*0004*/ 	.word	index@(_ZN6caffe227rowwise_max_gradient_kernelEiiiPKfS1_S1_Pf)
        /*0008*/ 	.word	0x00000018


	//----- nvinfo : EIATTR_FRAME_SIZE
	.align		4
.L_24:
        /*000c*/ 	.byte	0x04, 0x11
        /*000e*/ 	.short	(.L_26 - .L_25)
	.align		4
.L_25:
        /*0010*/ 	.word	index@($__internal_3_$__cuda_sm20_div_u64)
        /*0014*/ 	.word	0x00000000


	//----- nvinfo : EIATTR_FRAME_SIZE
	.align		4
.L_26:
        /*0018*/ 	.byte	0x04, 0x11
        /*001a*/ 	.short	(.L_28 - .L_27)
	.align		4
.L_27:
        /*001c*/ 	.word	index@(_ZN6caffe227rowwise_max_gradient_kernelEiiiPKfS1_S1_Pf)
        /*0020*/ 	.word	0x00000000


	//----- nvinfo : EIATTR_REGCOUNT
	.align		4
.L_28:
        /*0024*/ 	.byte	0x04, 0x2f
        /*0026*/ 	.short	(.L_30 - .L_29)
	.align		4
.L_29:
        /*0028*/ 	.word	index@(_ZN6caffe227colwise_max_gradient_kernelEiiiPKfS1_S1_Pf)
        /*002c*/ 	.word	0x00000018


	//----- nvinfo : EIATTR_FRAME_SIZE
	.align		4
.L_30:
        /*0030*/ 	.byte	0x04, 0x11
        /*0032*/ 	.short	(.L_32 - .L_31)
	.align		4
.L_31:
        /*0034*/ 	.word	index@($__internal_2_$__cuda_sm20_rem_u64)
        /*0038*/ 	.word	0x00000000


	//----- nvinfo : EIATTR_FRAME_SIZE
	.align		4
.L_32:
        /*003c*/ 	.byte	0x04, 0x11
        /*003e*/ 	.short	(.L_34 - .L_33)
	.align		4
.L_33:
        /*0040*/ 	.word	index@($__internal_1_$__cuda_sm20_div_u64)
        /*0044*/ 	.word	0x00000000


	//----- nvinfo : EIATTR_FRAME_SIZE
	.align		4
.L_34:
        /*0048*/ 	.byte	0x04, 0x11
        /*004a*/ 	.short	(.L_36 - .L_35)
	.align		4
.L_35:
        /*004c*/ 	.word	index@(_ZN6caffe227colwise_max_gradient_kernelEiiiPKfS1_S1_Pf)
        /*0050*/ 	.word	0x00000000


	//----- nvinfo : EIATTR_REGCOUNT
	.align		4
.L_36:
        /*0054*/ 	.byte	0x04, 0x2f
        /*0056*/ 	.short	(.L_38 - .L_37)
	.align		4
.L_37:
        /*0058*/ 	.word	index@(_ZN6caffe225SumElementsGradientKernelIfEEvbiPKT_PS1_)
        /*005c*/ 	.word	0x00000010


	//----- nvinfo : EIATTR_FRAME_SIZE
	.align		4
.L_38:
        /*0060*/ 	.byte	0x04, 0x11
        /*0062*/ 	.short	(.L_40 - .L_39)
	.align		4
.L_39:
        /*0064*/ 	.word	index@($__internal_0_$__cuda_sm3x_div_rn_noftz_f32_slowpath)
        /*0068*/ 	.word	0x00000000


	//----- nvinfo : EIATTR_FRAME_SIZE
	.align		4
.L_40:
        /*006c*/ 	.byte	0x04, 0x11
        /*006e*/ 	.short	(.L_42 - .L_41)
	.align		4
.L_41:
        /*0070*/ 	.word	index@(_ZN6caffe225SumElementsGradientKernelIfEEvbiPKT_PS1_)
        /*0074*/ 	.word	0x00000000


	//----- nvinfo : EIATTR_REGCOUNT
	.align		4
.L_42:
        /*0078*/ 	.byte	0x04, 0x2f
        /*007a*/ 	.short	(.L_44 - .L_43)
	.align		4
.L_43:
        /*007c*/ 	.word	index@(_ZN3cub11EmptyKernelIvEEvv)
        /*0080*/ 	.word	0x00000004


	//----- nvinfo : EIATTR_FRAME_SIZE
	.align		4
.L_44:
        /*0084*/ 	.byte	0x04, 0x11
        /*0086*/ 	.short	(.L_46 - .L_45)
	.align		4
.L_45:
        /*0088*/ 	.word	index@(_ZN3cub11EmptyKernelIvEEvv)
        /*008c*/ 	.word	0x00000000


	//----- nvinfo : EIATTR_MIN_STACK_SIZE
	.align		4
.L_46:
        /*0090*/ 	.byte	0x04, 0x12
        /*0092*/ 	.short	(.L_48 - .L_47)
	.align		4
.L_47:
        /*0094*/ 	.word	index@(_ZN3cub11EmptyKernelIvEEvv)
        /*0098*/ 	.word	0x00000000


	//----- nvinfo : EIATTR_MIN_STACK_SIZE
	.align		4
.L_48:
        /*009c*/ 	.byte	0x04, 0x12
        /*009e*/ 	.short	(.L_50 - .L_49)
	.align		4
.L_49:
        /*00a0*/ 	.word	index@(_ZN6caffe225SumElementsGradientKernelIfEEvbiPKT_PS1_)
        /*00a4*/ 	.word	0x00000000


	//----- nvinfo : EIATTR_MIN_STACK_SIZE
	.align		4
.L_50:
        /*00a8*/ 	.byte	0x04, 0x12
        /*00aa*/ 	.short	(.L_52 - .L_51)
	.align		4
.L_51:
        /*00ac*/ 	.word	index@(_ZN6caffe227colwise_max_gradient_kernelEiiiPKfS1_S1_Pf)
        /*00b0*/ 	.word	0x00000000


	//----- nvinfo : EIATTR_MIN_STACK_SIZE
	.align		4
.L_52:
        /*00b4*/ 	.byte	0x04, 0x12
        /*00b6*/ 	.short	(.L_54 - .L_53)
	.align		4
.L_53:
        /*00b8*/ 	.word	index@(_ZN6caffe227rowwise_max_gradient_kernelEiiiPKfS1_S1_Pf)
        /*00bc*/ 	.word	0x00000000
.L_54:


//--------------------- .nv.compat                --------------------------
	.section	.nv.compat,"",@"SHT_CUDA_COMPAT_INFO"
	.align	4
        /*0000*/ 	.byte	0x02, 0x09, 0x00, 0x00, 0x02, 0x02, 0x01, 0x00, 0x02, 0x05, 0x05, 0x00, 0x03, 0x07, 0x01, 0x01
        /*0010*/ 	.byte	0x02, 0x03, 0x00, 0x00, 0x02, 0x06, 0x01, 0x00, 0x04, 0x0b, 0x08, 0x00, 0x01, 0x00, 0x00, 0x00
        /*0020*/ 	.byte	0x00, 0x00, 0x00, 0x00


//--------------------- .nv.info._ZN3cub11EmptyKernelIvEEvv --------------------------
	.section	.nv.info._ZN3cub11EmptyKernelIvEEvv,"",@"SHT_CUDA_INFO"
	.sectionflags	@""
	.align	4


	//----- nvinfo : EIATTR_CUDA_API_VERSION
	.align		4
        /*0000*/ 	.byte	0x04, 0x37
        /*0002*/ 	.short	(.L_56 - .L_55)
.L_55:
        /*0004*/ 	.word	0x00000082


	//----- nvinfo : EIATTR_SPARSE_MMA_MASK
	.align		4
.L_56:
        /*0008*/ 	.byte	0x03, 0x50
        /*000a*/ 	.short	0x0000


	//----- nvinfo : EIATTR_MAXREG_COUNT
	.align		4
        /*000c*/ 	.byte	0x03, 0x1b
        /*000e*/ 	.short	0x00ff


	//----- nvinfo : EIATTR_MERCURY_ISA_VERSION
	.align		4
        /*0010*/ 	.byte	0x03, 0x5f
        /*0012*/ 	.short	0x0101


	//----- nvinfo : EIATTR_VRC_CTA_INIT_COUNT
	.align		4
        /*0014*/ 	.byte	0x02, 0x4a
	.zero		1
	.zero		1


	//----- nvinfo : EIATTR_EXIT_INSTR_OFFSETS
	.align		4
        /*0018*/ 	.byte	0x04, 0x1c
        /*001a*/ 	.short	(.L_58 - .L_57)


	//   ....[0]....
.L_57:
        /*001c*/ 	.word	0x00000010


	//----- nvinfo : EIATTR_SW_WAR
	.align		4
.L_58:
        /*0020*/ 	.byte	0x04, 0x36
        /*0022*/ 	.short	(.L_60 - .L_59)
.L_59:
        /*0024*/ 	.word	0x00000008
.L_60:


//--------------------- .nv.info._ZN6caffe225SumElementsGradientKernelIfEEvbiPKT_PS1_ --------------------------
	.section	.nv.info._ZN6caffe225SumElementsGradientKernelIfEEvbiPKT_PS1_,"",@"SHT_CUDA_INFO"
	.sectionflags	@""
	.align	4


	//----- nvinfo : EIATTR_CUDA_API_VERSION
	.align		4
        /*0000*/ 	.byte	0x04, 0x37
        /*0002*/ 	.short	(.L_62 - .L_61)
.L_61:
        /*0004*/ 	.word	0x00000082


	//----- nvinfo : EIATTR_KPARAM_INFO
	.align		4
.L_62:
        /*0008*/ 	.byte	0x04, 0x17
        /*000a*/ 	.short	(.L_64 - .L_63)
.L_63:
        /*000c*/ 	.word	0x00000000
        /*0010*/ 	.short	0x0003
        /*0012*/ 	.short	0x0010
        /*0014*/ 	.byte	0x00, 0xf0, 0x21, 0x00


	//----- nvinfo : EIATTR_KPARAM_INFO
	.align		4
.L_64:
        /*0018*/ 	.byte	0x04, 0x17
        /*001a*/ 	.short	(.L_66 - .L_65)
.L_65:
        /*001c*/ 	.word	0x00000000
        /*0020*/ 	.short	0x0002
        /*0022*/ 	.short	0x0008
        /*0024*/ 	.byte	0x00, 0xf0, 0x21, 0x00


	//----- nvinfo : EIATTR_KPARAM_INFO
	.align		4
.L_66:
        /*0028*/ 	.byte	0x04, 0x17
        /*002a*/ 	.short	(.L_68 - .L_67)
.L_67:
        /*002c*/ 	.word	0x00000000
        /*0030*/ 	.short	0x0001
        /*0032*/ 	.short	0x0004
        /*0034*/ 	.byte	0x00, 0xf0, 0x11, 0x00


	//----- nvinfo : EIATTR_KPARAM_INFO
	.align		4
.L_68:
        /*0038*/ 	.byte	0x04, 0x17
        /*003a*/ 	.short	(.L_70 - .L_69)
.L_69:
        /*003c*/ 	.word	0x00000000
        /*0040*/ 	.short	0x0000
        /*0042*/ 	.short	0x0000
        /*0044*/ 	.byte	0x00, 0xf0, 0x05, 0x00


	//----- nvinfo : EIATTR_SPARSE_MMA_MASK
	.align		4
.L_70:
        /*0048*/ 	.byte	0x03, 0x50
        /*004a*/ 	.short	0x0000


	//----- nvinfo : EIATTR_MAXREG_COUNT
	.align		4
        /*004c*/ 	.byte	0x03, 0x1b
        /*004e*/ 	.short	0x00ff


	//----- nvinfo : EIATTR_MERCURY_ISA_VERSION
	.align		4
        /*0050*/ 	.byte	0x03, 0x5f
        /*0052*/ 	.short	0x0101


	//----- nvinfo : EIATTR_VRC_CTA_INIT_COUNT
	.align		4
        /*0054*/ 	.byte	0x02, 0x4a
	.zero		1
	.zero		1


	//----- nvinfo : EIATTR_EXIT_INSTR_OFFSETS
	.align		4
        /*0058*/ 	.byte	0x04, 0x1c
        /*005a*/ 	.short	(.L_72 - .L_71)


	//   ....[0]....
.L_71:
        /*005c*/ 	.word	0x000001f0


	//   ....[1]....
        /*0060*/ 	.word	0x000002d0


	//----- nvinfo : EIATTR_CRS_STACK_SIZE
	.align		4
.L_72:
        /*0064*/ 	.byte	0x04, 0x1e
        /*0066*/ 	.short	(.L_74 - .L_73)
.L_73:
        /*0068*/ 	.word	0x00000000


	//----- nvinfo : EIATTR_CBANK_PARAM_SIZE
	.align		4
.L_74:
        /*006c*/ 	.byte	0x03, 0x19
        /*006e*/ 	.short	0x0018


	//----- nvinfo : EIATTR_PARAM_CBANK
	.align		4
        /*0070*/ 	.byte	0x04, 0x0a
        /*0072*/ 	.short	(.L_76 - .L_75)
	.align		4
.L_75:
        /*0074*/ 	.word	index@(.nv.constant0._ZN6caffe225SumElementsGradientKernelIfEEvbiPKT_PS1_)
        /*0078*/ 	.short	0x0380
        /*007a*/ 	.short	0x0018


	//----- nvinfo : EIATTR_SW_WAR
	.align		4
.L_76:
        /*007c*/ 	.byte	0x04, 0x36
        /*007e*/ 	.short	(.L_78 - .L_77)
.L_77:
        /*0080*/ 	.word	0x00000008
.L_78:


//--------------------- .nv.info._ZN6caffe227colwise_max_gradient_kernelEiiiPKfS1_S1_Pf --------------------------
	.section	.nv.info._ZN6caffe227colwise_max_gradient_kernelEiiiPKfS1_S1_Pf,"",@"SHT_CUDA_INFO"
	.sectionflags	@""
	.align	4


	//----- nvinfo : EIATTR_CUDA_API_VERSION
	.align		4
        /*0000*/ 	.byte	0x04, 0x37
        /*0002*/ 	.short	(.L_80 - .L_79)
.L_79:
        /*0004*/ 	.word	0x00000082


	//----- nvinfo : EIATTR_KPARAM_INFO
	.align		4
.L_80:
        /*0008*/ 	.byte	0x04, 0x17
        /*000a*/ 	.short	(.L_82 - .L_81)
.L_81:
        /*000c*/ 	.word	0x00000000
        /*0010*/ 	.short	0x0006
        /*0012*/ 	.short	0x0028
        /*0014*/ 	.byte	0x00, 0xf0, 0x21, 0x00


	//----- nvinfo : EIATTR_KPARAM_INFO
	.align		4
.L_82:
        /*0018*/ 	.byte	0x04, 0x17
        /*001a*/ 	.short	(.L_84 - .L_83)
.L_83:
        /*001c*/ 	.word	0x00000000
        /*0020*/ 	.short	0x0005
        /*0022*/ 	.short	0x0020
        /*0024*/ 	.byte	0x00, 0xf0, 0x21, 0x00


	//----- nvinfo : EIATTR_KPARAM_INFO
	.align		4
.L_84:
        /*0028*/ 	.byte	0x04, 0x17
        /*002a*/ 	.short	(.L_86 - .L_85)
.L_85:
        /*002c*/ 	.word	0x00000000
        /*0030*/ 	.short	0x0004
        /*0032*/ 	.short	0x0018
        /*0034*/ 	.byte	0x00, 0xf0, 0x21, 0x00


	//----- nvinfo : EIATTR_KPARAM_INFO
	.align		4
.L_86:
        /*0038*/ 	.byte	0x04, 0x17
        /*003a*/ 	.short	(.L_88 - .L_87)
.L_87:
        /*003c*/ 	.word	0x00000000
        /*0040*/ 	.short	0x0003
        /*0042*/ 	.short	0x0010
        /*0044*/ 	.byte	0x00, 0xf0, 0x21, 0x00


	//----- nvinfo : EIATTR_KPARAM_INFO
	.align		4
.L_88:
        /*0048*/ 	.byte	0x04, 0x17
        /*004a*/ 	.short	(.L_90 - .L_89)
.L_89:
        /*004c*/ 	.word	0x00000000
        /*0050*/ 	.short	0x0002
        /*0052*/ 	.short	0x0008
        /*0054*/ 	.byte	0x00, 0xf0, 0x11, 0x00


	//----- nvinfo : EIATTR_KPARAM_INFO
	.align		4
.L_90:
        /*0058*/ 	.byte	0x04, 0x17
        /*005a*/ 	.short	(.L_92 - .L_91)
.L_91:
        /*005c*/ 	.word	0x00000000
        /*0060*/ 	.short	0x0001
        /*0062*/ 	.short	0x0004
        /*0064*/ 	.byte	0x00, 0xf0, 0x11, 0x00


	//----- nvinfo : EIATTR_KPARAM_INFO
	.align		4
.L_92:
        /*0068*/ 	.byte	0x04, 0x17
        /*006a*/ 	.short	(.L_94 - .L_93)
.L_93:
        /*006c*/ 	.word	0x00000000
        /*0070*/ 	.short	0x0000
        /*0072*/ 	.short	0x0000
        /*0074*/ 	.byte	0x00, 0xf0, 0x11, 0x00


	//----- nvinfo : EIATTR_SPARSE_MMA_MASK
	.align		4
.L_94:
        /*0078*/ 	.byte	0x03, 0x50
        /*007a*/ 	.short	0x0000


	//----- nvinfo : EIATTR_MAXREG_COUNT
	.align		4
        /*007c*/ 	.byte	0x03, 0x1b
        /*007e*/ 	.short	0x00ff


	//----- nvinfo : EIATTR_MERCURY_ISA_VERSION
	.align		4
        /*0080*/ 	.byte	0x03, 0x5f
        /*0082*/ 	.short	0x0101


	//----- nvinfo : EIATTR_VRC_CTA_INIT_COUNT
	.align		4
        /*0084*/ 	.byte	0x02, 0x4a
	.zero		1
	.zero		1


	//----- nvinfo : EIATTR_EXIT_INSTR_OFFSETS
	.align		4
        /*0088*/ 	.byte	0x04, 0x1c
        /*008a*/ 	.short	(.L_96 - .L_95)


	//   ....[0]....
.L_95:
        /*008c*/ 	.word	0x000000c0


	//   ....[1]....
        /*0090*/ 	.word	0x000005c0


	//----- nvinfo : EIATTR_CRS_STACK_SIZE
	.align		4
.L_96:
        /*0094*/ 	.byte	0x04, 0x1e
        /*0096*/ 	.short	(.L_98 - .L_97)
.L_97:
        /*0098*/ 	.word	0x00000000


	//----- nvinfo : EIATTR_CBANK_PARAM_SIZE
	.align		4
.L_98:
        /*009c*/ 	.byte	0x03, 0x19
        /*009e*/ 	.short	0x0030


	//----- nvinfo : EIATTR_PARAM_CBANK
	.align		4
        /*00a0*/ 	.byte	0x04, 0x0a
        /*00a2*/ 	.short	(.L_100 - .L_99)
	.align		4
.L_99:
        /*00a4*/ 	.word	index@(.nv.constant0._ZN6caffe227colwise_max_gradient_kernelEiiiPKfS1_S1_Pf)
        /*00a8*/ 	.short	0x0380
        /*00aa*/ 	.short	0x0030


	//----- nvinfo : EIATTR_SW_WAR
	.align		4
.L_100:
        /*00ac*/ 	.byte	0x04, 0x36
        /*00ae*/ 	.short	(.L_102 - .L_101)
.L_101:
        /*00b0*/ 	.word	0x00000008
.L_102:


//--------------------- .nv.info._ZN6caffe227rowwise_max_gradient_kernelEiiiPKfS1_S1_Pf --------------------------
	.section	.nv.info._ZN6caffe227rowwise_max_gradient_kernelEiiiPKfS1_S1_Pf,"",@"SHT_CUDA_INFO"
	.sectionflags	@""
	.align	4


	//----- nvinfo : EIATTR_CUDA_API_VERSION
	.align		4
        /*0000*/ 	.byte	0x04, 0x37
        /*0002*/ 	.short	(.L_104 - .L_103)
.L_103:
        /*0004*/ 	.word	0x00000082


	//----- nvinfo : EIATTR_KPARAM_INFO
	.align		4
.L_104:
        /*0008*/ 	.byte	0x04, 0x17
        /*000a*/ 	.short	(.L_106 - .L_105)
.L_105:
        /*000c*/ 	.word	0x00000000
        /*0010*/ 	.short	0x0006
        /*0012*/ 	.short	0x0028
        /*0014*/ 	.byte	0x00, 0xf0, 0x21, 0x00


	//----- nvinfo : EIATTR_KPARAM_INFO
	.align		4
.L_106:
        /*0018*/ 	.byte	0x04, 0x17
        /*001a*/ 	.short	(.L_108 - .L_107)
.L_107:
        /*001c*/ 	.word	0x00000000
        /*0020*/ 	.short	0x0005
        /*0022*/ 	.short	0x0020
        /*0024*/ 	.byte	0x00, 0xf0, 0x21, 0x00


	//----- nvinfo : EIATTR_KPARAM_INFO
	.align		4
.L_108:
        /*0028*/ 	.byte	0x04, 0x17
        /*002a*/ 	.short	(.L_110 - .L_109)
.L_109:
        /*002c*/ 	.word	0x00000000
        /*0030*/ 	.short	0x0004
        /*0032*/ 	.short	0x0018
        /*0034*/ 	.byte	0x00, 0xf0, 0x21, 0x00


	//----- nvinfo : EIATTR_KPARAM_INFO
	.align		4
.L_110:
        /*0038*/ 	.byte	0x04, 0x17
        /*003a*/ 	.short	(.L_112 - .L_111)
.L_111:
        /*003c*/ 	.word	0x00000000
        /*0040*/ 	.short	0x0003
        /*0042*/ 	.short	0x0010
        /*0044*/ 	.byte	0x00, 0xf0, 0x21, 0x00


	//----- nvinfo : EIATTR_KPARAM_INFO
	.align		4
.L_112:
        /*0048*/ 	.byte	0x04, 0x17
        /*004a*/ 	.short	(.L_114 - .L_113)
.L_113:
        /*004c*/ 	.word	0x00000000
        /*0050*/ 	.short	0x0002
        /*0052*/ 	.short	0x0008
        /*0054*/ 	.byte	0x00, 0xf0, 0x11, 0x00


	//----- nvinfo : EIATTR_KPARAM_INFO
	.align		4
.L_114:
        /*0058*/ 	.byte	0x04, 0x17
        /*005a*/ 	.short	(.L_116 - .L_115)
.L_115:
        /*005c*/ 	.word	0x00000000
        /*0060*/ 	.short	0x0001
        /*0062*/ 	.short	0x0004
        /*0064*/ 	.byte	0x00, 0xf0, 0x11, 0x00


	//----- nvinfo : EIATTR_KPARAM_INFO
	.align		4
.L_116:
        /*0068*/ 	.byte	0x04, 0x17
        /*006a*/ 	.short	(.L_118 - .L_117)
.L_117:
        /*006c*/ 	.word	0x00000000
        /*0070*/ 	.short	0x0000
        /*0072*/ 	.short	0x0000
        /*0074*/ 	.byte	0x00, 0xf0, 0x11, 0x00


	//----- nvinfo : EIATTR_SPARSE_MMA_MASK
	.align		4
.L_118:
        /*0078*/ 	.byte	0x03, 0x50
        /*007a*/ 	.short	0x0000


	//----- nvinfo : EIATTR_MAXREG_COUNT
	.align		4
        /*007c*/ 	.byte	0x03, 0x1b
        /*007e*/ 	.short	0x00ff


	//----- nvinfo : EIATTR_MERCURY_ISA_VERSION
	.align		4
        /*0080*/ 	.byte	0x03, 0x5f
        /*0082*/ 	.short	0x0101


	//----- nvinfo : EIATTR_VRC_CTA_INIT_COUNT
	.align		4
        /*0084*/ 	.byte	0x02, 0x4a
	.zero		1
	.zero		1


	//----- nvinfo : EIATTR_EXIT_INSTR_OFFSETS
	.align		4
        /*0088*/ 	.byte	0x04, 0x1c
        /*008a*/ 	.short	(.L_120 - .L_119)


	//   ....[0]....
.L_119:
        /*008c*/ 	.word	0x000000c0


	//   ....[1]....
        /*0090*/ 	.word	0x00000730


	//----- nvinfo : EIATTR_CRS_STACK_SIZE
	.align		4
.L_120:
        /*0094*/ 	.byte	0x04, 0x1e
        /*0096*/ 	.short	(.L_122 - .L_121)
.L_121:
        /*0098*/ 	.word	0x00000000


	//----- nvinfo : EIATTR_CBANK_PARAM_SIZE
	.align		4
.L_122:
        /*009c*/ 	.byte	0x03, 0x19
        /*009e*/ 	.short	0x0030


	//----- nvinfo : EIATTR_PARAM_CBANK
	.align		4
        /*00a0*/ 	.byte	0x04, 0x0a
        /*00a2*/ 	.short	(.L_124 - .L_123)
	.align		4
.L_123:
        /*00a4*/ 	.word	index@(.nv.constant0._ZN6caffe227rowwise_max_gradient_kernelEiiiPKfS1_S1_Pf)
        /*00a8*/ 	.short	0x0380
        /*00aa*/ 	.short	0x0030


	//----- nvinfo : EIATTR_SW_WAR
	.align		4
.L_124:
        /*00ac*/ 	.byte	0x04, 0x36
        /*00ae*/ 	.short	(.L_126 - .L_125)
.L_125:
        /*00b0*/ 	.word	0x00000008
.L_126:


//--------------------- .nv.callgraph             --------------------------
	.section	.nv.callgraph,"",@"SHT_CUDA_CALLGRAPH"
	.align	4
	.sectionentsize	8
	.align		4
        /*0000*/ 	.word	0x00000000
	.align		4
        /*0004*/ 	.word	0xffffffff
	.align		4
        /*0008*/ 	.word	0x00000000
	.align		4
        /*000c*/ 	.word	0xfffffffe
	.align		4
        /*0010*/ 	.word	0x00000000
	.align		4
        /*0014*/ 	.word	0xfffffffd
	.align		4
        /*0018*/ 	.word	0x00000000
	.align		4
        /*001c*/ 	.word	0xfffffffc


//--------------------- .nv.constant4             --------------------------
	.section	.nv.constant4,"a",@progbits
	.align	8
	.align		8
.nv.constant4:
        /*0000*/ 	.dword	_ZTVSt9basic_iosIcSt11char_traitsIcEE
	.align		8
        /*0008*/ 	.dword	_ZTTSo
	.align		8
        /*0010*/ 	.dword	_ZTVSt15basic_streambufIcSt11char_traitsIcEE
	.align		8
        /*0018*/ 	.dword	_ZTVNSt7__cxx1115basic_stringbufIcSt11char_traitsIcESaIcEEE
	.align		8
        /*0020*/ 	.dword	_ZTTNSt7__cxx1119basic_ostringstreamIcSt11char_traitsIcESaIcEEE
	.align		8
        /*0028*/ 	.dword	_ZTVN10__cxxabiv119__pointer_type_infoE
	.align		8
        /*0030*/ 	.dword	_ZTVN10__cxxabiv120__function_type_infoE
	.align		8
        /*0038*/ 	.dword	_ZTVN10__cxxabiv117__class_type_infoE
	.align		8
        /*0040*/ 	.dword	_ZTVN10__cxxabiv120__si_class_type_infoE
	.align		8
        /*0048*/ 	.dword	_ZN70_INTERNAL_48_tmpxft_00006d58_00000000_7_reduction_ops_cpp1_ii_c8432e1e6thrust6system6detail10sequential3seqE
	.align		8
        /*0050*/ 	.dword	_ZTVSt9exception
	.align		8
        /*0058*/ 	.dword	_ZTVN3c105ErrorE
	.align		8
        /*0060*/ 	.dword	_ZTVN3c1020intrusive_ptr_targetE
	.align		8
        /*0068*/ 	.dword	_ZTVN3c1011StorageImplE
	.align		8
        /*0070*/ 	.dword	_ZTVN6caffe28OperatorINS_11CUDAContextEEE
	.align		8
        /*0078*/ 	.dword	_ZTVN6caffe216SumSqrElementsOpINS_11CUDAContextEEE
	.align		8
        /*0080*/ 	.dword	_ZTVN6caffe221SumElementsGradientOpIfNS_11CUDAContextEEE
	.align		8
        /*0088*/ 	.dword	_ZTVN6caffe213SumElementsOpIfNS_11CUDAContextEEE
	.align		8
        /*0090*/ 	.dword	_ZTVN6caffe216SumElementsIntOpIiNS_11CUDAContextEEE
	.align		8
        /*0098*/ 	.dword	_ZTVN6caffe214MaxReductionOpIfNS_11CUDAContextELb1EEE
	.align		8
        /*00a0*/ 	.dword	_ZTVN6caffe214MaxReductionOpIfNS_11CUDAContextELb0EEE
	.align		8
        /*00a8*/ 	.dword	_ZTVN6caffe222MaxReductionGradientOpIfNS_11CUDAContextELb1EEE
	.align		8
        /*00b0*/ 	.dword	_ZTVN6caffe222MaxReductionGradientOpIfNS_11CUDAContextELb0EEE


//--------------------- .text._ZN3cub11EmptyKernelIvEEvv --------------------------
	.section	.text._ZN3cub11EmptyKernelIvEEvv,"ax",@progbits
	.align	128
        .global         _ZN3cub11EmptyKernelIvEEvv
        .type           _ZN3cub11EmptyKernelIvEEvv,@function
        .size           _ZN3cub11EmptyKernelIvEEvv,(.L_x_32 - _ZN3cub11EmptyKernelIvEEvv)
        .other          _ZN3cub11EmptyKernelIvEEvv,@"STO_CUDA_ENTRY STV_DEFAULT"
_ZN3cub11EmptyKernelIvEEvv:
.text._ZN3cub11EmptyKernelIvEEvv:
[----:B------:R-:W-:Y:S01]  /*0000*/  LDC R1, c[0x0][0x37c] ;  /* 0x0000df00ff017b82 */ /* 0x000fe20000000800 */
[----:B------:R-:W-:Y:S05]  /*0010*/  EXIT ;  /* 0x000000000000794d */ /* 0x000fea0003800000 */
.L_x_0:
[----:B------:R-:W-:-:S00]  /*0020*/  BRA `(.L_x_0) ;  /* 0xfffffffc00fc7947 */ /* 0x000fc0000383ffff */
[----:B------:R-:W-:-:S00]  /*0030*/  NOP ;  /* 0x0000000000007918 */ /* 0x000fc00000000000 */
        /* <DEDUP_REMOVED lines=12> */
.L_x_32:


//--------------------- .text._ZN6caffe225SumElementsGradientKernelIfEEvbiPKT_PS1_ --------------------------
	.section	.text._ZN6caffe225SumElementsGradientKernelIfEEvbiPKT_PS1_,"ax",@progbits
	.align	128
        .global         _ZN6caffe225SumElementsGradientKernelIfEEvbiPKT_PS1_
        .type           _ZN6caffe225SumElementsGradientKernelIfEEvbiPKT_PS1_,@function
        .size           _ZN6caffe225SumElementsGradientKernelIfEEvbiPKT_PS1_,(.L_x_28 - _ZN6caffe225SumElementsGradientKernelIfEEvbiPKT_PS1_)
        .other          _ZN6caffe225SumElementsGradientKernelIfEEvbiPKT_PS1_,@"STO_CUDA_ENTRY STV_DEFAULT"
_ZN6caffe225SumElementsGradientKernelIfEEvbiPKT_PS1_:
.text._ZN6caffe225SumElementsGradientKernelIfEEvbiPKT_PS1_:
[----:B------:R-:W-:Y:S08]  /*0000*/  LDC R1, c[0x0][0x37c] ;  /* 0x0000df00ff017b82 */ /* 0x000ff00000000800 */
[----:B------:R-:W0:Y:S01]  /*0010*/  LDC.64 R2, c[0x0][0x388] ;  /* 0x0000e200ff027b82 */ /* 0x000e220000000a00 */
[----:B------:R-:W0:Y:S01]  /*0020*/  LDCU.64 UR6, c[0x0][0x358] ;  /* 0x00006b00ff0677ac */ /* 0x000e220008000a00 */
[----:B------:R-:W1:Y:S01]  /*0030*/  LDCU.U8 UR4, c[0x0][0x380] ;  /* 0x00007000ff0477ac */ /* 0x000e620008000000 */
[----:B0-----:R0:W5:Y:S01]  /*0040*/  LDG.E R0, desc[UR6][R2.64] ;  /* 0x0000000602007981 */ /* 0x001162000c1e1900 */
[----:B-1----:R-:W-:-:S04]  /*0050*/  UPRMT UR4, UR4, 0x8880, URZ ;  /* 0x0000888004047896 */ /* 0x002fc800080000ff */
[----:B------:R-:W-:-:S04]  /*0060*/  UPRMT UR4, UR4, 0x7710, URZ ;  /* 0x0000771004047896 */ /* 0x000fc800080000ff */
[----:B------:R-:W-:-:S09]  /*0070*/  ULOP3.LUT UP0, URZ, UR4, 0xff, URZ, 0xc0, !UPT ;  /* 0x000000ff04ff7892 */ /* 0x000fd2000f80c0ff */
[----:B0-----:R-:W-:Y:S05]  /*0080*/  BRA.U !UP0, `(.L_x_1) ;  /* 0x0000000108387547 */ /* 0x001fea000b800000 */
[----:B------:R-:W0:Y:S02]  /*0090*/  LDCU UR4, c[0x0][0x384] ;  /* 0x00007080ff0477ac */ /* 0x000e240008000800 */
[----:B0-----:R-:W-:-:S04]  /*00a0*/  I2FP.F32.S32 R3, UR4 ;  /* 0x0000000400037c45 */ /* 0x001fc80008201400 */
[----:B------:R-:W0:Y:S08]  /*00b0*/  MUFU.RCP R2, R3 ;  /* 0x0000000300027308 */ /* 0x000e300000001000 */
[----:B-----5:R-:W1:Y:S01]  /*00c0*/  FCHK P0, R0, R3 ;  /* 0x0000000300007302 */ /* 0x020e620000000000 */
[----:B0-----:R-:W-:-:S04]  /*00d0*/  FFMA R5, -R3, R2, 1 ;  /* 0x3f80000003057423 */ /* 0x001fc80000000102 */
[----:B------:R-:W-:-:S04]  /*00e0*/  FFMA R5, R2, R5, R2 ;  /* 0x0000000502057223 */ /* 0x000fc80000000002 */
[----:B------:R-:W-:-:S04]  /*00f0*/  FFMA R2, R0, R5, RZ ;  /* 0x0000000500027223 */ /* 0x000fc800000000ff */
[----:B------:R-:W-:-:S04]  /*0100*/  FFMA R4, -R3, R2, R0 ;  /* 0x0000000203047223 */ /* 0x000fc80000000100 */
[----:B------:R-:W-:Y:S01]  /*0110*/  FFMA R2, R5, R4, R2 ;  /* 0x0000000405027223 */ /* 0x000fe20000000002 */
[----:B-1----:R-:W-:Y:S06]  /*0120*/  @!P0 BRA `(.L_x_2) ;  /* 0x00000000000c8947 */ /* 0x002fec0003800000 */
[----:B------:R-:W-:-:S07]  /*0130*/  MOV R2, 0x150 ;  /* 0x0000015000027802 */ /* 0x000fce0000000f00 */
[----:B------:R-:W-:Y:S05]  /*0140*/  CALL.REL.NOINC `($__internal_0_$__cuda_sm3x_div_rn_noftz_f32_slowpath) ;  /* 0x0000000000647944 */ /* 0x000fea0003c00000 */
[----:B------:R-:W-:-:S07]  /*0150*/  IMAD.MOV.U32 R2, RZ, RZ, R4 ;  /* 0x000000ffff027224 */ /* 0x000fce00078e0004 */
.L_x_2:
[----:B------:R-:W-:-:S07]  /*0160*/  IMAD.MOV.U32 R0, RZ, RZ, R2 ;  /* 0x000000ffff007224 */ /* 0x000fce00078e0002 */
.L_x_1:
[----:B------:R-:W0:Y:S01]  /*0170*/  S2R R2, SR_CTAID.X ;  /* 0x0000000000027919 */ /* 0x000e220000002500 */
[----:B------:R-:W0:Y:S01]  /*0180*/  LDCU UR4, c[0x0][0x360] ;  /* 0x00006c00ff0477ac */ /* 0x000e220008000800 */
[----:B------:R-:W0:Y:S01]  /*0190*/  S2R R3, SR_TID.X ;  /* 0x0000000000037919 */ /* 0x000e220000002100 */
[----:B------:R-:W1:Y:S02]  /*01a0*/  LDCU UR9, c[0x0][0x384] ;  /* 0x00007080ff0977ac */ /* 0x000e640008000800 */
[----:B-1----:R-:W-:Y:S01]  /*01b0*/  USHF.R.S32.HI UR8, URZ, 0x1f, UR9 ;  /* 0x0000001fff087899 */ /* 0x002fe20008011409 */
[----:B0-----:R-:W-:-:S05]  /*01c0*/  IMAD R2, R2, UR4, R3 ;  /* 0x0000000402027c24 */ /* 0x001fca000f8e0203 */
[----:B------:R-:W-:-:S04]  /*01d0*/  ISETP.GE.U32.AND P0, PT, R2, UR9, PT ;  /* 0x0000000902007c0c */ /* 0x000fc8000bf06070 */
[----:B------:R-:W-:-:S13]  /*01e0*/  ISETP.GE.U32.AND.EX P0, PT, RZ, UR8, PT, P0 ;  /* 0x00000008ff007c0c */ /* 0x000fda000bf06100 */
[----:B------:R-:W-:Y:S05]  /*01f0*/  @P0 EXIT ;  /* 0x000000000000094d */ /* 0x000fea0003800000 */
[----:B------:R-:W0:Y:S01]  /*0200*/  LDCU UR5, c[0x0][0x370] ;  /* 0x00006e00ff0577ac */ /* 0x000e220008000800 */
[----:B------:R-:W-:Y:S02]  /*0210*/  IMAD.MOV.U32 R4, RZ, RZ, R2 ;  /* 0x000000ffff047224 */ /* 0x000fe400078e0002 */
[----:B------:R-:W-:Y:S01]  /*0220*/  IMAD.MOV.U32 R5, RZ, RZ, RZ ;  /* 0x000000ffff057224 */ /* 0x000fe200078e00ff */
[----:B------:R-:W1:Y:S01]  /*0230*/  LDCU.64 UR10, c[0x0][0x390] ;  /* 0x00007200ff0a77ac */ /* 0x000e620008000a00 */
[----:B0-----:R-:W-:-:S12]  /*0240*/  UIMAD UR4, UR4, UR5, URZ ;  /* 0x00000005040472a4 */ /* 0x001fd8000f8e02ff */
.L_x_3:
[----:B-1----:R-:W-:-:S04]  /*0250*/  LEA R2, P0, R4, UR10, 0x2 ;  /* 0x0000000a04027c11 */ /* 0x002fc8000f8010ff */
[C---:B------:R-:W-:Y:S02]  /*0260*/  LEA.HI.X R3, R4.reuse, UR11, R5, 0x2, P0 ;  /* 0x0000000b04037c11 */ /* 0x040fe400080f1405 */
[----:B------:R-:W-:-:S03]  /*0270*/  IADD3 R4, P0, PT, R4, UR4, RZ ;  /* 0x0000000404047c10 */ /* 0x000fc6000ff1e0ff */
[----:B-----5:R0:W-:Y:S02]  /*0280*/  STG.E desc[UR6][R2.64], R0 ;  /* 0x0000000002007986 */ /* 0x0201e4000c101906 */
[----:B------:R-:W-:Y:S01]  /*0290*/  IMAD.X R5, RZ, RZ, R5, P0 ;  /* 0x000000ffff057224 */ /* 0x000fe200000e0605 */
[----:B------:R-:W-:-:S04]  /*02a0*/  ISETP.GE.U32.AND P0, PT, R4, UR9, PT ;  /* 0x0000000904007c0c */ /* 0x000fc8000bf06070 */
[----:B------:R-:W-:-:S13]  /*02b0*/  ISETP.GE.U32.AND.EX P0, PT, R5, UR8, PT, P0 ;  /* 0x0000000805007c0c */ /* 0x000fda000bf06100 */
[----:B0-----:R-:W-:Y:S05]  /*02c0*/  @!P0 BRA `(.L_x_3) ;  /* 0xfffffffc00e08947 */ /* 0x001fea000383ffff */
[----:B------:R-:W-:Y:S05]  /*02d0*/  EXIT ;  /* 0x000000000000794d */ /* 0x000fea0003800000 */
        .weak           $__internal_0_$__cuda_sm3x_div_rn_noftz_f32_slowpath
        .type           $__internal_0_$__cuda_sm3x_div_rn_noftz_f32_slowpath,@function
        .size           $__internal_0_$__cuda_sm3x_div_rn_noftz_f32_slowpath,(.L_x_28 - $__internal_0_$__cuda_sm3x_div_rn_noftz_f32_slowpath)
$__internal_0_$__cuda_sm3x_div_rn_noftz_f32_slowpath:
[--C-:B------:R-:W-:Y:S01]  /*02e0*/  SHF.R.U32.HI R5, RZ, 0x17, R3.reuse ;  /* 0x00000017ff057819 */ /* 0x100fe20000011603 */
[----:B------:R-:W-:Y:S01]  /*02f0*/  IMAD.MOV.U32 R7, RZ, RZ, R3 ;  /* 0x000000ffff077224 */ /* 0x000fe200078e0003 */
[--C-:B------:R-:W-:Y:S02]  /*0300*/  SHF.R.U32.HI R4, RZ, 0x17, R0.reuse ;  /* 0x00000017ff047819 */ /* 0x100fe40000011600 */
[----:B------:R-:W-:Y:S02]  /*0310*/  LOP3.LUT R5, R5, 0xff, RZ, 0xc0, !PT ;  /* 0x000000ff05057812 */ /* 0x000fe400078ec0ff */
[----:B------:R-:W-:Y:S01]  /*0320*/  LOP3.LUT R10, R4, 0xff, RZ, 0xc0, !PT ;  /* 0x000000ff040a7812 */ /* 0x000fe200078ec0ff */
[----:B------:R-:W-:Y:S02]  /*0330*/  IMAD.MOV.U32 R4, RZ, RZ, R0 ;  /* 0x000000ffff047224 */ /* 0x000fe400078e0000 */
[----:B------:R-:W-:Y:S02]  /*0340*/  VIADD R8, R5, 0xffffffff ;  /* 0xffffffff05087836 */ /* 0x000fe40000000000 */
[----:B------:R-:W-:-:S03]  /*0350*/  VIADD R9, R10, 0xffffffff ;  /* 0xffffffff0a097836 */ /* 0x000fc60000000000 */
[----:B------:R-:W-:-:S04]  /*0360*/  ISETP.GT.U32.AND P0, PT, R8, 0xfd, PT ;  /* 0x000000fd0800780c */ /* 0x000fc80003f04070 */
[----:B------:R-:W-:-:S13]  /*0370*/  ISETP.GT.U32.OR P0, PT, R9, 0xfd, P0 ;  /* 0x000000fd0900780c */ /* 0x000fda0000704470 */
[----:B------:R-:W-:Y:S01]  /*0380*/  @!P0 IMAD.MOV.U32 R6, RZ, RZ, RZ ;  /* 0x000000ffff068224 */ /* 0x000fe200078e00ff */
[----:B------:R-:W-:Y:S06]  /*0390*/  @!P0 BRA `(.L_x_4) ;  /* 0x00000000005c8947 */ /* 0x000fec0003800000 */
[----:B------:R-:W-:Y:S02]  /*03a0*/  FSETP.GTU.FTZ.AND P0, PT, |R0|, +INF , PT ;  /* 0x7f8000000000780b */ /* 0x000fe40003f1c200 */
[----:B------:R-:W-:-:S04]  /*03b0*/  FSETP.GTU.FTZ.AND P1, PT, |R3|, +INF , PT ;  /* 0x7f8000000300780b */ /* 0x000fc80003f3c200 */
[----:B------:R-:W-:-:S13]  /*03c0*/  PLOP3.LUT P0, PT, P0, P1, PT, 0xf8, 0x8f ;  /* 0x00000000008f781c */ /* 0x000fda0000703f70 */
[----:B------:R-:W-:Y:S05]  /*03d0*/  @P0 BRA `(.L_x_5) ;  /* 0x0000000400440947 */ /* 0x000fea0003800000 */
[----:B------:R-:W-:-:S13]  /*03e0*/  LOP3.LUT P0, RZ, R7, 0x7fffffff, R4, 0xc8, !PT ;  /* 0x7fffffff07ff7812 */ /* 0x000fda000780c804 */
[----:B------:R-:W-:Y:S05]  /*03f0*/  @!P0 BRA `(.L_x_6) ;  /* 0x0000000400348947 */ /* 0x000fea0003800000 */
[C---:B------:R-:W-:Y:S02]  /*0400*/  FSETP.NEU.FTZ.AND P2, PT, |R0|.reuse, +INF , PT ;  /* 0x7f8000000000780b */ /* 0x040fe40003f5d200 */
[----:B------:R-:W-:Y:S02]  /*0410*/  FSETP.NEU.FTZ.AND P1, PT, |R3|, +INF , PT ;  /* 0x7f8000000300780b */ /* 0x000fe40003f3d200 */
[----:B------:R-:W-:-:S11]  /*0420*/  FSETP.NEU.FTZ.AND P0, PT, |R0|, +INF , PT ;  /* 0x7f8000000000780b */ /* 0x000fd60003f1d200 */
[----:B------:R-:W-:Y:S05]  /*0430*/  @!P1 BRA !P2, `(.L_x_6) ;  /* 0x0000000400249947 */ /* 0x000fea0005000000 */
[----:B------:R-:W-:-:S04]  /*0440*/  LOP3.LUT P2, RZ, R4, 0x7fffffff, RZ, 0xc0, !PT ;  /* 0x7fffffff04ff7812 */ /* 0x000fc8000784c0ff */
[----:B------:R-:W-:-:S13]  /*0450*/  PLOP3.LUT P1, PT, P1, P2, PT, 0x2f, 0xf2 ;  /* 0x0000000000f2781c */ /* 0x000fda0000f24577 */
[----:B------:R-:W-:Y:S05]  /*0460*/  @P1 BRA `(.L_x_7) ;  /* 0x0000000400101947 */ /* 0x000fea0003800000 */
[----:B------:R-:W-:-:S04]  /*0470*/  LOP3.LUT P1, RZ, R7, 0x7fffffff, RZ, 0xc0, !PT ;  /* 0x7fffffff07ff7812 */ /* 0x000fc8000782c0ff */
[----:B------:R-:W-:-:S13]  /*0480*/  PLOP3.LUT P0, PT, P0, P1, PT, 0x2f, 0xf2 ;  /* 0x0000000000f2781c */ /* 0x000fda0000702577 */
[----:B------:R-:W-:Y:S05]  /*0490*/  @P0 BRA `(.L_x_8) ;  /* 0x0000000000f80947 */ /* 0x000fea0003800000 */
[----:B------:R-:W-:Y:S02]  /*04a0*/  ISETP.GE.AND P0, PT, R9, RZ, PT ;  /* 0x000000ff0900720c */ /* 0x000fe40003f06270 */
[----:B------:R-:W-:-:S11]  /*04b0*/  ISETP.GE.AND P1, PT, R8, RZ, PT ;  /* 0x000000ff0800720c */ /* 0x000fd60003f26270 */
[----:B------:R-:W-:Y:S02]  /*04c0*/  @P0 IMAD.MOV.U32 R6, RZ, RZ, RZ ;  /* 0x000000ffff060224 */ /* 0x000fe400078e00ff */
[----:B------:R-:W-:Y:S01]  /*04d0*/  @!P0 FFMA R4, R0, 1.84467440737095516160e+19, RZ ;  /* 0x5f80000000048823 */ /* 0x000fe200000000ff */
[----:B------:R-:W-:Y:S02]  /*04e0*/  @!P0 IMAD.MOV.U32 R6, RZ, RZ, -0x40 ;  /* 0xffffffc0ff068424 */ /* 0x000fe400078e00ff */
[----:B------:R-:W-:Y:S02]  /*04f0*/  @!P1 FFMA R7, R3, 1.84467440737095516160e+19, RZ ;  /* 0x5f80000003079823 */ /* 0x000fe400000000ff */
[----:B------:R-:W-:-:S07]  /*0500*/  @!P1 VIADD R6, R6, 0x40 ;  /* 0x0000004006069836 */ /* 0x000fce0000000000 */
.L_x_4:
[----:B------:R-:W-:Y:S01]  /*0510*/  LEA R0, R5, 0xc0800000, 0x17 ;  /* 0xc080000005007811 */ /* 0x000fe200078eb8ff */
[----:B------:R-:W-:-:S04]  /*0520*/  VIADD R3, R10, 0xffffff81 ;  /* 0xffffff810a037836 */ /* 0x000fc80000000000 */
[----:B------:R-:W-:Y:S02]  /*0530*/  IMAD.IADD R7, R7, 0x1, -R0 ;  /* 0x0000000107077824 */ /* 0x000fe400078e0a00 */
[C---:B------:R-:W-:Y:S01]  /*0540*/  IMAD R0, R3.reuse, -0x800000, R4 ;  /* 0xff80000003007824 */ /* 0x040fe200078e0204 */
[----:B------:R-:W-:Y:S01]  /*0550*/  IADD3 R3, PT, PT, R3, 0x7f, -R5 ;  /* 0x0000007f03037810 */ /* 0x000fe20007ffe805 */
[----:B------:R-:W0:Y:S01]  /*0560*/  MUFU.RCP R8, R7 ;  /* 0x0000000700087308 */ /* 0x000e220000001000 */
[----:B------:R-:W-:-:S03]  /*0570*/  FADD.FTZ R9, -R7, -RZ ;  /* 0x800000ff07097221 */ /* 0x000fc60000010100 */
[----:B------:R-:W-:Y:S02]  /*0580*/  IMAD.IADD R3, R3, 0x1, R6 ;  /* 0x0000000103037824 */ /* 0x000fe400078e0206 */
[----:B0-----:R-:W-:-:S04]  /*0590*/  FFMA R11, R8, R9, 1 ;  /* 0x3f800000080b7423 */ /* 0x001fc80000000009 */
[----:B------:R-:W-:-:S04]  /*05a0*/  FFMA R13, R8, R11, R8 ;  /* 0x0000000b080d7223 */ /* 0x000fc80000000008 */
[----:B------:R-:W-:-:S04]  /*05b0*/  FFMA R4, R0, R13, RZ ;  /* 0x0000000d00047223 */ /* 0x000fc800000000ff */
[----:B------:R-:W-:-:S04]  /*05c0*/  FFMA R11, R9, R4, R0 ;  /* 0x00000004090b7223 */ /* 0x000fc80000000000 */
[----:B------:R-:W-:-:S04]  /*05d0*/  FFMA R8, R13, R11, R4 ;  /* 0x0000000b0d087223 */ /* 0x000fc80000000004 */
[----:B------:R-:W-:-:S04]  /*05e0*/  FFMA R9, R9, R8, R0 ;  /* 0x0000000809097223 */ /* 0x000fc80000000000 */
[----:B------:R-:W-:-:S05]  /*05f0*/  FFMA R4, R13, R9, R8 ;  /* 0x000000090d047223 */ /* 0x000fca0000000008 */
[----:B------:R-:W-:-:S04]  /*0600*/  SHF.R.U32.HI R0, RZ, 0x17, R4 ;  /* 0x00000017ff007819 */ /* 0x000fc80000011604 */
[----:B------:R-:W-:-:S05]  /*0610*/  LOP3.LUT R0, R0, 0xff, RZ, 0xc0, !PT ;  /* 0x000000ff00007812 */ /* 0x000fca00078ec0ff */
[----:B------:R-:W-:-:S04]  /*0620*/  IMAD.IADD R7, R0, 0x1, R3 ;  /* 0x0000000100077824 */ /* 0x000fc800078e0203 */
[----:B------:R-:W-:-:S05]  /*0630*/  VIADD R0, R7, 0xffffffff ;  /* 0xffffffff07007836 */ /* 0x000fca0000000000 */
[----:B------:R-:W-:-:S13]  /*0640*/  ISETP.GE.U32.AND P0, PT, R0, 0xfe, PT ;  /* 0x000000fe0000780c */ /* 0x000fda0003f06070 */
[----:B------:R-:W-:Y:S05]  /*0650*/  @!P0 BRA `(.L_x_9) ;  /* 0x0000000000808947 */ /* 0x000fea0003800000 */
[----:B------:R-:W-:-:S13]  /*0660*/  ISETP.GT.AND P0, PT, R7, 0xfe, PT ;  /* 0x000000fe0700780c */ /* 0x000fda0003f04270 */
[----:B------:R-:W-:Y:S05]  /*0670*/  @P0 BRA `(.L_x_10) ;  /* 0x00000000006c0947 */ /* 0x000fea0003800000 */
[----:B------:R-:W-:-:S13]  /*0680*/  ISETP.GE.AND P0, PT, R7, 0x1, PT ;  /* 0x000000010700780c */ /* 0x000fda0003f06270 */
[----:B------:R-:W-:Y:S05]  /*0690*/  @P0 BRA `(.L_x_11) ;  /* 0x0000000000980947 */ /* 0x000fea0003800000 */
[----:B------:R-:W-:Y:S02]  /*06a0*/  ISETP.GE.AND P0, PT, R7, -0x18, PT ;  /* 0xffffffe80700780c */ /* 0x000fe40003f06270 */
[----:B------:R-:W-:-:S11]  /*06b0*/  LOP3.LUT R4, R4, 0x80000000, RZ, 0xc0, !PT ;  /* 0x8000000004047812 */ /* 0x000fd600078ec0ff */
[----:B------:R-:W-:Y:S05]  /*06c0*/  @!P0 BRA `(.L_x_11) ;  /* 0x00000000008c8947 */ /* 0x000fea0003800000 */
[-CC-:B------:R-:W-:Y:S01]  /*06d0*/  FFMA.RZ R0, R13, R9.reuse, R8.reuse ;  /* 0x000000090d007223 */ /* 0x180fe2000000c008 */
[----:B------:R-:W-:Y:S02]  /*06e0*/  VIADD R6, R7, 0x20 ;  /* 0x0000002007067836 */ /* 0x000fe40000000000 */
[-CC-:B------:R-:W-:Y:S01]  /*06f0*/  FFMA.RM R3, R13, R9.reuse, R8.reuse ;  /* 0x000000090d037223 */ /* 0x180fe20000004008 */
[----:B------:R-:W-:Y:S02]  /*0700*/  ISETP.NE.AND P2, PT, R7, RZ, PT ;  /* 0x000000ff0700720c */ /* 0x000fe40003f45270 */
[----:B------:R-:W-:Y:S01]  /*0710*/  LOP3.LUT R5, R0, 0x7fffff, RZ, 0xc0, !PT ;  /* 0x007fffff00057812 */ /* 0x000fe200078ec0ff */
[----:B------:R-:W-:Y:S01]  /*0720*/  FFMA.RP R0, R13, R9, R8 ;  /* 0x000000090d007223 */ /* 0x000fe20000008008 */
[----:B------:R-:W-:Y:S01]  /*0730*/  ISETP.NE.AND P1, PT, R7, RZ, PT ;  /* 0x000000ff0700720c */ /* 0x000fe20003f25270 */
[----:B------:R-:W-:Y:S01]  /*0740*/  IMAD.MOV R7, RZ, RZ, -R7 ;  /* 0x000000ffff077224 */ /* 0x000fe200078e0a07 */
[----:B------:R-:W-:-:S02]  /*0750*/  LOP3.LUT R5, R5, 0x800000, RZ, 0xfc, !PT ;  /* 0x0080000005057812 */ /* 0x000fc400078efcff */
[----:B------:R-:W-:Y:S02]  /*0760*/  FSETP.NEU.FTZ.AND P0, PT, R0, R3, PT ;  /* 0x000000030000720b */ /* 0x000fe40003f1d000 */
[----:B------:R-:W-:Y:S02]  /*0770*/  SHF.L.U32 R6, R5, R6, RZ ;  /* 0x0000000605067219 */ /* 0x000fe400000006ff */
[----:B------:R-:W-:Y:S02]  /*0780*/  SEL R0, R7, RZ, P2 ;  /* 0x000000ff07007207 */ /* 0x000fe40001000000 */
[----:B------:R-:W-:Y:S02]  /*0790*/  ISETP.NE.AND P1, PT, R6, RZ, P1 ;  /* 0x000000ff0600720c */ /* 0x000fe40000f25270 */
[----:B------:R-:W-:Y:S02]  /*07a0*/  SHF.R.U32.HI R0, RZ, R0, R5 ;  /* 0x00000000ff007219 */ /* 0x000fe40000011605 */
[----:B------:R-:W-:-:S02]  /*07b0*/  PLOP3.LUT P0, PT, P0, P1, PT, 0xf8, 0x8f ;  /* 0x00000000008f781c */ /* 0x000fc40000703f70 */
[----:B------:R-:W-:Y:S02]  /*07c0*/  SHF.R.U32.HI R6, RZ, 0x1, R0 ;  /* 0x00000001ff067819 */ /* 0x000fe40000011600 */
[----:B------:R-:W-:-:S04]  /*07d0*/  SEL R3, RZ, 0x1, !P0 ;  /* 0x00000001ff037807 */ /* 0x000fc80004000000 */
[----:B------:R-:W-:-:S04]  /*07e0*/  LOP3.LUT R3, R3, 0x1, R6, 0xf8, !PT ;  /* 0x0000000103037812 */ /* 0x000fc800078ef806 */
[----:B------:R-:W-:-:S05]  /*07f0*/  LOP3.LUT R3, R3, R0, RZ, 0xc0, !PT ;  /* 0x0000000003037212 */ /* 0x000fca00078ec0ff */
[----:B------:R-:W-:-:S05]  /*0800*/  IMAD.IADD R3, R6, 0x1, R3 ;  /* 0x0000000106037824 */ /* 0x000fca00078e0203 */
[----:B------:R-:W-:Y:S01]  /*0810*/  LOP3.LUT R4, R3, R4, RZ, 0xfc, !PT ;  /* 0x0000000403047212 */ /* 0x000fe200078efcff */
[----:B------:R-:W-:Y:S06]  /*0820*/  BRA `(.L_x_11) ;  /* 0x0000000000347947 */ /* 0x000fec0003800000 */
.L_x_10:
[----:B------:R-:W-:-:S04]  /*0830*/  LOP3.LUT R4, R4, 0x80000000, RZ, 0xc0, !PT ;  /* 0x8000000004047812 */ /* 0x000fc800078ec0ff */
[----:B------:R-:W-:Y:S01]  /*0840*/  LOP3.LUT R4, R4, 0x7f800000, RZ, 0xfc, !PT ;  /* 0x7f80000004047812 */ /* 0x000fe200078efcff */
[----:B------:R-:W-:Y:S06]  /*0850*/  BRA `(.L_x_11) ;  /* 0x0000000000287947 */ /* 0x000fec0003800000 */
.L_x_9:
[----:B------:R-:W-:Y:S01]  /*0860*/  IMAD R4, R3, 0x800000, R4 ;  /* 0x0080000003047824 */ /* 0x000fe200078e0204 */
[----:B------:R-:W-:Y:S06]  /*0870*/  BRA `(.L_x_11) ;  /* 0x0000000000207947 */ /* 0x000fec0003800000 */
.L_x_8:
[----:B------:R-:W-:-:S04]  /*0880*/  LOP3.LUT R4, R7, 0x80000000, R4, 0x48, !PT ;  /* 0x8000000007047812 */ /* 0x000fc800078e4804 */
[----:B------:R-:W-:Y:S01]  /*0890*/  LOP3.LUT R4, R4, 0x7f800000, RZ, 0xfc, !PT ;  /* 0x7f80000004047812 */ /* 0x000fe200078efcff */
[----:B------:R-:W-:Y:S06]  /*08a0*/  BRA `(.L_x_11) ;  /* 0x0000000000147947 */ /* 0x000fec0003800000 */
.L_x_7:
[----:B------:R-:W-:Y:S01]  /*08b0*/  LOP3.LUT R4, R7, 0x80000000, R4, 0x48, !PT ;  /* 0x8000000007047812 */ /* 0x000fe200078e4804 */
[----:B------:R-:W-:Y:S06]  /*08c0*/  BRA `(.L_x_11) ;  /* 0x00000000000c7947 */ /* 0x000fec0003800000 */
.L_x_6:
[----:B------:R-:W0:Y:S01]  /*08d0*/  MUFU.RSQ R4, -QNAN ;  /* 0xffc0000000047908 */ /* 0x000e220000001400 */
[----:B------:R-:W-:Y:S05]  /*08e0*/  BRA `(.L_x_11) ;  /* 0x0000000000047947 */ /* 0x000fea0003800000 */
.L_x_5:
[----:B------:R-:W-:-:S07]  /*08f0*/  FADD.FTZ R4, R0, R3 ;  /* 0x0000000300047221 */ /* 0x000fce0000010000 */
.L_x_11:
[----:B------:R-:W-:-:S04]  /*0900*/  IMAD.MOV.U32 R3, RZ, RZ, 0x0 ;  /* 0x00000000ff037424 */ /* 0x000fc800078e00ff */
[----:B0-----:R-:W-:Y:S05]  /*0910*/  RET.REL.NODEC R2 `(_ZN6caffe225SumElementsGradientKernelIfEEvbiPKT_PS1_) ;  /* 0xfffffff402b87950 */ /* 0x001fea0003c3ffff */
.L_x_12:
        /* <DEDUP_REMOVED lines=14> */
.L_x_28:


//--------------------- .text._ZN6caffe227colwise_max_gradient_kernelEiiiPKfS1_S1_Pf --------------------------
	.section	.text._ZN6caffe227colwise_max_gradient_kernelEiiiPKfS1_S1_Pf,"ax",@progbits
	.align	128
        .global         _ZN6caffe227colwise_max_gradient_kernelEiiiPKfS1_S1_Pf
        .type           _ZN6caffe227colwise_max_gradient_kernelEiiiPKfS1_S1_Pf,@function
        .size           _ZN6caffe227colwise_max_gradient_kernelEiiiPKfS1_S1_Pf,(.L_x_30 - _ZN6caffe227colwise_max_gradient_kernelEiiiPKfS1_S1_Pf)
        .other          _ZN6caffe227colwise_max_gradient_kernelEiiiPKfS1_S1_Pf,@"STO_CUDA_ENTRY STV_DEFAULT"
_ZN6caffe227colwise_max_gradient_kernelEiiiPKfS1_S1_Pf:
.text._ZN6caffe227colwise_max_gradient_kernelEiiiPKfS1_S1_Pf:
[----:B------:R-:W-:Y:S01]  /*0000*/  LDC R1, c[0x0][0x37c] ;  /* 0x0000df00ff017b82 */ /* 0x000fe20000000800 */
[----:B------:R-:W0:Y:S01]  /*0010*/  S2R R0, SR_CTAID.X ;  /* 0x0000000000007919 */ /* 0x000e220000002500 */
[----:B------:R-:W1:Y:S01]  /*0020*/  LDCU.64 UR8, c[0x0][0x380] ;  /* 0x00007000ff0877ac */ /* 0x000e620008000a00 */
[----:B------:R-:W0:Y:S01]  /*0030*/  S2R R3, SR_TID.X ;  /* 0x0000000000037919 */ /* 0x000e220000002100 */
[----:B------:R-:W2:Y:S01]  /*0040*/  LDCU UR10, c[0x0][0x388] ;  /* 0x00007100ff0a77ac */ /* 0x000ea20008000800 */
[----:B------:R-:W0:Y:S01]  /*0050*/  LDCU UR7, c[0x0][0x360] ;  /* 0x00006c00ff0777ac */ /* 0x000e220008000800 */
[----:B-1----:R-:W-:-:S04]  /*0060*/  UIMAD UR4, UR9, UR8, URZ ;  /* 0x00000008090472a4 */ /* 0x002fc8000f8e02ff */
[----:B--2---:R-:W-:-:S04]  /*0070*/  UIMAD UR6, UR4, UR10, URZ ;  /* 0x0000000a040672a4 */ /* 0x004fc8000f8e02ff */
[----:B------:R-:W-:Y:S01]  /*0080*/  USHF.R.S32.HI UR11, URZ, 0x1f, UR6 ;  /* 0x0000001fff0b7899 */ /* 0x000fe20008011406 */
[----:B0-----:R-:W-:-:S05]  /*0090*/  IMAD R0, R0, UR7, R3 ;  /* 0x0000000700007c24 */ /* 0x001fca000f8e0203 */
[----:B------:R-:W-:-:S04]  /*00a0*/  ISETP.GE.U32.AND P0, PT, R0, UR6, PT ;  /* 0x0000000600007c0c */ /* 0x000fc8000bf06070 */
[----:B------:R-:W-:-:S13]  /*00b0*/  ISETP.GE.U32.AND.EX P0, PT, RZ, UR11, PT, P0 ;  /* 0x0000000bff007c0c */ /* 0x000fda000bf06100 */
[----:B------:R-:W-:Y:S05]  /*00c0*/  @P0 EXIT ;  /* 0x000000000000094d */ /* 0x000fea0003800000 */
[----:B------:R-:W0:Y:S01]  /*00d0*/  LDC.64 R2, c[0x0][0x398] ;  /* 0x0000e600ff027b82 */ /* 0x000e220000000a00 */
[----:B------:R-:W1:Y:S01]  /*00e0*/  LDCU UR5, c[0x0][0x370] ;  /* 0x00006e00ff0577ac */ /* 0x000e620008000800 */
[----:B------:R-:W-:Y:S01]  /*00f0*/  BSSY.RECONVERGENT B0, `(.L_x_13) ;  /* 0x000004c000007945 */ /* 0x000fe20003800200 */
[----:B------:R-:W-:Y:S01]  /*0100*/  IMAD.MOV.U32 R5, RZ, RZ, RZ ;  /* 0x000000ffff057224 */ /* 0x000fe200078e00ff */
[----:B------:R-:W-:Y:S01]  /*0110*/  UIMAD UR4, UR9, UR10, URZ ;  /* 0x0000000a090472a4 */ /* 0x000fe2000f8e02ff */
[----:B------:R-:W2:Y:S01]  /*0120*/  LDCU.64 UR12, c[0x0][0x358] ;  /* 0x00006b00ff0c77ac */ /* 0x000ea20008000a00 */
[----:B------:R-:W3:Y:S01]  /*0130*/  LDCU UR18, c[0x0][0x388] ;  /* 0x00007100ff1277ac */ /* 0x000ee20008000800 */
[----:B------:R-:W4:Y:S01]  /*0140*/  LDCU.64 UR14, c[0x0][0x390] ;  /* 0x00007200ff0e77ac */ /* 0x000f220008000a00 */
[----:B------:R-:W0:Y:S01]  /*0150*/  LDCU.64 UR16, c[0x0][0x3a8] ;  /* 0x00007500ff1077ac */ /* 0x000e220008000a00 */
[----:B------:R-:W-:Y:S02]  /*0160*/  USHF.R.S32.HI UR9, URZ, 0x1f, UR10 ;  /* 0x0000001fff097899 */ /* 0x000fe4000801140a */
[----:B------:R-:W-:-:S02]  /*0170*/  USHF.R.S32.HI UR8, URZ, 0x1f, UR4 ;  /* 0x0000001fff087899 */ /* 0x000fc40008011404 */
[----:B-1----:R-:W-:-:S12]  /*0180*/  UIMAD UR7, UR7, UR5, URZ ;  /* 0x00000005070772a4 */ /* 0x002fd8000f8e02ff */
.L_x_17:
[----:B------:R-:W-:Y:S01]  /*0190*/  LOP3.LUT R4, R5, UR8, RZ, 0xfc, !PT ;  /* 0x0000000805047c12 */ /* 0x000fe2000f8efcff */
[----:B------:R-:W-:Y:S03]  /*01a0*/  BSSY.RECONVERGENT B1, `(.L_x_14) ;  /* 0x0000023000017945 */ /* 0x000fe60003800200 */
[----:B------:R-:W-:-:S13]  /*01b0*/  ISETP.NE.U32.AND P0, PT, R4, RZ, PT ;  /* 0x000000ff0400720c */ /* 0x000fda0003f05070 */
[----:B-1----:R-:W-:Y:S05]  /*01c0*/  @!P0 BRA `(.L_x_15) ;  /* 0x0000000000288947 */ /* 0x002fea0003800000 */
[----:B------:R-:W-:-:S07]  /*01d0*/  MOV R4, 0x1f0 ;  /* 0x000001f000047802 */ /* 0x000fce0000000f00 */
[----:B0-234-:R-:W-:Y:S05]  /*01e0*/  CALL.REL.NOINC `($__internal_1_$__cuda_sm20_div_u64) ;  /* 0x0000000000f87944 */ /* 0x01dfea0003c00000 */
[----:B------:R-:W-:Y:S01]  /*01f0*/  IMAD.MOV.U32 R4, RZ, RZ, R8 ;  /* 0x000000ffff047224 */ /* 0x000fe200078e0008 */
[----:B------:R-:W-:Y:S01]  /*0200*/  MOV R6, R0 ;  /* 0x0000000000067202 */ /* 0x000fe20000000f00 */
[----:B------:R-:W-:Y:S01]  /*0210*/  IMAD.MOV.U32 R9, RZ, RZ, R5 ;  /* 0x000000ffff097224 */ /* 0x000fe200078e0005 */
[----:B------:R-:W-:Y:S01]  /*0220*/  MOV R7, UR8 ;  /* 0x0000000800077c02 */ /* 0x000fe20008000f00 */
[----:B------:R-:W-:Y:S01]  /*0230*/  IMAD.U32 R10, RZ, RZ, UR4 ;  /* 0x00000004ff0a7e24 */ /* 0x000fe2000f8e00ff */
[----:B------:R-:W-:-:S07]  /*0240*/  MOV R8, 0x260 ;  /* 0x0000026000087802 */ /* 0x000fce0000000f00 */
[----:B------:R-:W-:Y:S05]  /*0250*/  CALL.REL.NOINC `($__internal_2_$__cuda_sm20_rem_u64) ;  /* 0x0000000400dc7944 */ /* 0x000fea0003c00000 */
[----:B------:R-:W-:Y:S05]  /*0260*/  BRA `(.L_x_16) ;  /* 0x0000000000587947 */ /* 0x000fea0003800000 */
.L_x_15:
[----:B------:R-:W1:Y:S01]  /*0270*/  I2F.U32.RP R4, UR4 ;  /* 0x0000000400047d06 */ /* 0x000e620008209000 */
[----:B------:R-:W-:-:S07]  /*0280*/  IMAD R9, RZ, RZ, -UR4 ;  /* 0x80000004ff097e24 */ /* 0x000fce000f8e02ff */
[----:B-1----:R-:W1:Y:S02]  /*0290*/  MUFU.RCP R4, R4 ;  /* 0x0000000400047308 */ /* 0x002e640000001000 */
[----:B-1----:R-:W-:-:S06]  /*02a0*/  VIADD R6, R4, 0xffffffe ;  /* 0x0ffffffe04067836 */ /* 0x002fcc0000000000 */
[----:B------:R1:W5:Y:S02]  /*02b0*/  F2I.FTZ.U32.TRUNC.NTZ R7, R6 ;  /* 0x0000000600077305 */ /* 0x000364000021f000 */
[----:B-1----:R-:W-:Y:S02]  /*02c0*/  HFMA2 R6, -RZ, RZ, 0, 0 ;  /* 0x00000000ff067431 */ /* 0x002fe400000001ff */
[----:B-----5:R-:W-:-:S04]  /*02d0*/  IMAD R9, R9, R7, RZ ;  /* 0x0000000709097224 */ /* 0x020fc800078e02ff */
[----:B------:R-:W-:Y:S01]  /*02e0*/  IMAD.HI.U32 R7, R7, R9, R6 ;  /* 0x0000000907077227 */ /* 0x000fe200078e0006 */
[----:B------:R-:W-:-:S05]  /*02f0*/  LOP3.LUT R6, RZ, UR4, RZ, 0x33, !PT ;  /* 0x00000004ff067c12 */ /* 0x000fca000f8e33ff */
[----:B------:R-:W-:-:S04]  /*0300*/  IMAD.HI.U32 R7, R7, R0, RZ ;  /* 0x0000000007077227 */ /* 0x000fc800078e00ff */
[----:B------:R-:W-:-:S04]  /*0310*/  IMAD.MOV R9, RZ, RZ, -R7 ;  /* 0x000000ffff097224 */ /* 0x000fc800078e0a07 */
[----:B------:R-:W-:-:S05]  /*0320*/  IMAD R8, R9, UR4, R0 ;  /* 0x0000000409087c24 */ /* 0x000fca000f8e0200 */
[----:B------:R-:W-:-:S13]  /*0330*/  ISETP.GE.U32.AND P0, PT, R8, UR4, PT ;  /* 0x0000000408007c0c */ /* 0x000fda000bf06070 */
[----:B------:R-:W-:Y:S01]  /*0340*/  @P0 VIADD R8, R8, -UR4 ;  /* 0x8000000408080c36 */ /* 0x000fe20008000000 */
[----:B------:R-:W-:Y:S02]  /*0350*/  @P0 IADD3 R7, PT, PT, R7, 0x1, RZ ;  /* 0x0000000107070810 */ /* 0x000fe40007ffe0ff */
[----:B------:R-:W-:Y:S02]  /*0360*/  ISETP.NE.U32.AND P0, PT, RZ, UR4, PT ;  /* 0x00000004ff007c0c */ /* 0x000fe4000bf05070 */
[----:B------:R-:W-:-:S13]  /*0370*/  ISETP.GE.U32.AND P1, PT, R8, UR4, PT ;  /* 0x0000000408007c0c */ /* 0x000fda000bf26070 */
[----:B------:R-:W-:Y:S02]  /*0380*/  @P1 VIADD R7, R7, 0x1 ;  /* 0x0000000107071836 */ /* 0x000fe40000000000 */
[----:B------:R-:W-:-:S03]  /*0390*/  @P1 VIADD R8, R8, -UR4 ;  /* 0x8000000408081c36 */ /* 0x000fc60008000000 */
[C---:B------:R-:W-:Y:S02]  /*03a0*/  SEL R4, R6.reuse, R7, !P0 ;  /* 0x0000000706047207 */ /* 0x040fe40004000000 */
[----:B------:R-:W-:Y:S02]  /*03b0*/  SEL R6, R6, R8, !P0 ;  /* 0x0000000806067207 */ /* 0x000fe40004000000 */
[----:B------:R-:W-:-:S07]  /*03c0*/  MOV R7, RZ ;  /* 0x000000ff00077202 */ /* 0x000fce0000000f00 */
.L_x_16:
[----:B0-234-:R-:W-:Y:S05]  /*03d0*/  BSYNC.RECONVERGENT B1 ;  /* 0x0000000000017941 */ /* 0x01dfea0003800200 */
.L_x_14:
[----:B------:R-:W0:Y:S01]  /*03e0*/  LDCU UR5, c[0x0][0x388] ;  /* 0x00007100ff0577ac */ /* 0x000e220008000800 */
[----:B------:R-:W-:Y:S01]  /*03f0*/  IMAD.MOV.U32 R9, RZ, RZ, R7 ;  /* 0x000000ffff097224 */ /* 0x000fe200078e0007 */
[----:B------:R-:W-:Y:S01]  /*0400*/  MOV R8, 0x440 ;  /* 0x0000044000087802 */ /* 0x000fe20000000f00 */
[----:B------:R-:W-:Y:S01]  /*0410*/  IMAD.U32 R7, RZ, RZ, UR9 ;  /* 0x00000009ff077e24 */ /* 0x000fe2000f8e00ff */
[----:B0-----:R-:W-:-:S07]  /*0420*/  MOV R10, UR5 ;  /* 0x00000005000a7c02 */ /* 0x001fce0008000f00 */
[----:B------:R-:W-:Y:S05]  /*0430*/  CALL.REL.NOINC `($__internal_2_$__cuda_sm20_rem_u64) ;  /* 0x0000000400647944 */ /* 0x000fea0003c00000 */
[C---:B------:R-:W-:Y:S01]  /*0440*/  IMAD.SHL.U32 R12, R0.reuse, 0x4, RZ ;  /* 0x00000004000c7824 */ /* 0x040fe200078e00ff */
[----:B------:R-:W-:Y:S01]  /*0450*/  SHF.L.U64.HI R14, R0, 0x2, R5 ;  /* 0x00000002000e7819 */ /* 0x000fe20000010205 */
[----:B------:R-:W-:-:S03]  /*0460*/  IMAD R13, R4, UR18, R6 ;  /* 0x00000012040d7c24 */ /* 0x000fc6000f8e0206 */
[----:B------:R-:W-:Y:S01]  /*0470*/  IADD3 R8, P0, PT, R12, UR14, RZ ;  /* 0x0000000e0c087c10 */ /* 0x000fe2000ff1e0ff */
[----:B------:R-:W-:-:S03]  /*0480*/  IMAD.WIDE R6, R13, 0x4, R2 ;  /* 0x000000040d067825 */ /* 0x000fc600078e0202 */
[----:B------:R-:W-:-:S03]  /*0490*/  IADD3.X R9, PT, PT, R14, UR15, RZ, P0, !PT ;  /* 0x0000000f0e097c10 */ /* 0x000fc600087fe4ff */
[----:B------:R-:W2:Y:S04]  /*04a0*/  LDG.E R6, desc[UR12][R6.64] ;  /* 0x0000000c06067981 */ /* 0x000ea8000c1e1900 */
[----:B------:R-:W2:Y:S01]  /*04b0*/  LDG.E R9, desc[UR12][R8.64] ;  /* 0x0000000c08097981 */ /* 0x000ea2000c1e1900 */
[----:B------:R-:W-:Y:S01]  /*04c0*/  SHF.R.S32.HI R4, RZ, 0x1f, R13 ;  /* 0x0000001fff047819 */ /* 0x000fe2000001140d */
[----:B------:R-:W-:Y:S01]  /*04d0*/  IMAD.MOV.U32 R15, RZ, RZ, RZ ;  /* 0x000000ffff0f7224 */ /* 0x000fe200078e00ff */
[----:B--2---:R-:W-:-:S13]  /*04e0*/  FSETP.NEU.AND P0, PT, R9, R6, PT ;  /* 0x000000060900720b */ /* 0x004fda0003f0d000 */
[----:B------:R-:W0:Y:S02]  /*04f0*/  @!P0 LDC.64 R10, c[0x0][0x3a0] ;  /* 0x0000e800ff0a8b82 */ /* 0x000e240000000a00 */
[----:B0-----:R-:W-:-:S04]  /*0500*/  @!P0 LEA R10, P1, R13, R10, 0x2 ;  /* 0x0000000a0d0a8211 */ /* 0x001fc800078210ff */
[----:B------:R-:W-:-:S05]  /*0510*/  @!P0 LEA.HI.X R11, R13, R11, R4, 0x2, P1 ;  /* 0x0000000b0d0b8211 */ /* 0x000fca00008f1404 */
[----:B------:R-:W2:Y:S01]  /*0520*/  @!P0 LDG.E R15, desc[UR12][R10.64] ;  /* 0x0000000c0a0f8981 */ /* 0x000ea2000c1e1900 */
[----:B------:R-:W-:-:S04]  /*0530*/  IADD3 R12, P0, PT, R12, UR16, RZ ;  /* 0x000000100c0c7c10 */ /* 0x000fc8000ff1e0ff */
[----:B------:R-:W-:Y:S02]  /*0540*/  IADD3.X R13, PT, PT, R14, UR17, RZ, P0, !PT ;  /* 0x000000110e0d7c10 */ /* 0x000fe400087fe4ff */
[----:B------:R-:W-:-:S04]  /*0550*/  IADD3 R0, P0, PT, R0, UR7, RZ ;  /* 0x0000000700007c10 */ /* 0x000fc8000ff1e0ff */
[----:B------:R-:W-:Y:S02]  /*0560*/  IADD3.X R5, PT, PT, RZ, R5, RZ, P0, !PT ;  /* 0x00000005ff057210 */ /* 0x000fe400007fe4ff */
[----:B------:R-:W-:-:S04]  /*0570*/  ISETP.GE.U32.AND P0, PT, R0, UR6, PT ;  /* 0x0000000600007c0c */ /* 0x000fc8000bf06070 */
[----:B------:R-:W-:Y:S01]  /*0580*/  ISETP.GE.U32.AND.EX P0, PT, R5, UR11, PT, P0 ;  /* 0x0000000b05007c0c */ /* 0x000fe2000bf06100 */
[----:B--2---:R1:W-:-:S12]  /*0590*/  STG.E desc[UR12][R12.64], R15 ;  /* 0x0000000f0c007986 */ /* 0x0043d8000c10190c */
[----:B------:R-:W-:Y:S05]  /*05a0*/  @!P0 BRA `(.L_x_17) ;  /* 0xfffffff800f88947 */ /* 0x000fea000383ffff */
[----:B------:R-:W-:Y:S05]  /*05b0*/  BSYNC.RECONVERGENT B0 ;  /* 0x0000000000007941 */ /* 0x000fea0003800200 */
.L_x_13:
[----:B------:R-:W-:Y:S05]  /*05c0*/  EXIT ;  /* 0x000000000000794d */ /* 0x000fea0003800000 */
        .weak           $__internal_1_$__cuda_sm20_div_u64
        .type           $__internal_1_$__cuda_sm20_div_u64,@function
        .size           $__internal_1_$__cuda_sm20_div_u64,($__internal_2_$__cuda_sm20_rem_u64 - $__internal_1_$__cuda_sm20_div_u64)
$__internal_1_$__cuda_sm20_div_u64:
[----:B------:R-:W-:Y:S02]  /*05d0*/  UMOV UR5, UR8 ;  /* 0x0000000800057c82 */ /* 0x000fe40008000000 */
[----:B------:R-:W0:Y:S08]  /*05e0*/  I2F.U64.RP R10, UR4 ;  /* 0x00000004000a7d12 */ /* 0x000e300008309000 */
[----:B0-----:R-:W0:Y:S02]  /*05f0*/  MUFU.RCP R10, R10 ;  /* 0x0000000a000a7308 */ /* 0x001e240000001000 */
[----:B0-----:R-:W-:-:S06]  /*0600*/  VIADD R6, R10, 0x1ffffffe ;  /* 0x1ffffffe0a067836 */ /* 0x001fcc0000000000 */
[----:B------:R-:W0:Y:S02]  /*0610*/  F2I.U64.TRUNC R6, R6 ;  /* 0x0000000600067311 */ /* 0x000e24000020d800 */
[----:B0-----:R-:W-:-:S04]  /*0620*/  IMAD.WIDE.U32 R8, R6, UR4, RZ ;  /* 0x0000000406087c25 */ /* 0x001fc8000f8e00ff */
[----:B------:R-:W-:Y:S01]  /*0630*/  IMAD R9, R6, UR8, R9 ;  /* 0x0000000806097c24 */ /* 0x000fe2000f8e0209 */
[----:B------:R-:W-:-:S03]  /*0640*/  IADD3 R11, P0, PT, RZ, -R8, RZ ;  /* 0x80000008ff0b7210 */ /* 0x000fc60007f1e0ff */
[----:B------:R-:W-:Y:S02]  /*0650*/  IMAD R9, R7, UR4, R9 ;  /* 0x0000000407097c24 */ /* 0x000fe4000f8e0209 */
[----:B------:R-:W-:-:S04]  /*0660*/  IMAD.HI.U32 R8, R6, R11, RZ ;  /* 0x0000000b06087227 */ /* 0x000fc800078e00ff */
[----:B------:R-:W-:Y:S01]  /*0670*/  IMAD.X R13, RZ, RZ, ~R9, P0 ;  /* 0x000000ffff0d7224 */ /* 0x000fe200000e0e09 */
[----:B------:R-:W-:-:S03]  /*0680*/  MOV R9, R6 ;  /* 0x0000000600097202 */ /* 0x000fc60000000f00 */
[-C--:B------:R-:W-:Y:S02]  /*0690*/  IMAD R15, R7, R13.reuse, RZ ;  /* 0x0000000d070f7224 */ /* 0x080fe400078e02ff */
[----:B------:R-:W-:-:S04]  /*06a0*/  IMAD.WIDE.U32 R8, P0, R6, R13, R8 ;  /* 0x0000000d06087225 */ /* 0x000fc80007800008 */
[----:B------:R-:W-:-:S04]  /*06b0*/  IMAD.HI.U32 R13, R7, R13, RZ ;  /* 0x0000000d070d7227 */ /* 0x000fc800078e00ff */
[----:B------:R-:W-:-:S05]  /*06c0*/  IMAD.HI.U32 R8, P1, R7, R11, R8 ;  /* 0x0000000b07087227 */ /* 0x000fca0007820008 */
[----:B------:R-:W-:Y:S01]  /*06d0*/  IADD3 R9, P2, PT, R15, R8, RZ ;  /* 0x000000080f097210 */ /* 0x000fe20007f5e0ff */
[----:B------:R-:W-:-:S04]  /*06e0*/  IMAD.X R8, R13, 0x1, R7, P0 ;  /* 0x000000010d087824 */ /* 0x000fc800000e0607 */
[----:B------:R-:W-:Y:S01]  /*06f0*/  IMAD.WIDE.U32 R6, R9, UR4, RZ ;  /* 0x0000000409067c25 */ /* 0x000fe2000f8e00ff */
[----:B------:R-:W-:-:S03]  /*0700*/  IADD3.X R11, PT, PT, RZ, RZ, R8, P2, P1 ;  /* 0x000000ffff0b7210 */ /* 0x000fc600017e2408 */
[----:B------:R-:W-:Y:S01]  /*0710*/  IMAD R8, R9, UR8, R7 ;  /* 0x0000000809087c24 */ /* 0x000fe2000f8e0207 */
[----:B------:R-:W-:-:S03]  /*0720*/  IADD3 R7, P0, PT, RZ, -R6, RZ ;  /* 0x80000006ff077210 */ /* 0x000fc60007f1e0ff */
[----:B------:R-:W-:Y:S02]  /*0730*/  IMAD R6, R11, UR4, R8 ;  /* 0x000000040b067c24 */ /* 0x000fe4000f8e0208 */
[----:B------:R-:W-:-:S04]  /*0740*/  IMAD.HI.U32 R8, R9, R7, RZ ;  /* 0x0000000709087227 */ /* 0x000fc800078e00ff */
[----:B------:R-:W-:-:S04]  /*0750*/  IMAD.X R6, RZ, RZ, ~R6, P0 ;  /* 0x000000ffff067224 */ /* 0x000fc800000e0e06 */
[----:B------:R-:W-:-:S04]  /*0760*/  IMAD.WIDE.U32 R8, P0, R9, R6, R8 ;  /* 0x0000000609087225 */ /* 0x000fc80007800008 */
[C---:B------:R-:W-:Y:S02]  /*0770*/  IMAD R10, R11.reuse, R6, RZ ;  /* 0x000000060b0a7224 */ /* 0x040fe400078e02ff */
[----:B------:R-:W-:-:S04]  /*0780*/  IMAD.HI.U32 R9, P1, R11, R7, R8 ;  /* 0x000000070b097227 */ /* 0x000fc80007820008 */
[----:B------:R-:W-:Y:S01]  /*0790*/  IMAD.HI.U32 R6, R11, R6, RZ ;  /* 0x000000060b067227 */ /* 0x000fe200078e00ff */
[----:B------:R-:W-:-:S03]  /*07a0*/  IADD3 R9, P2, PT, R10, R9, RZ ;  /* 0x000000090a097210 */ /* 0x000fc60007f5e0ff */
[----:B------:R-:W-:Y:S01]  /*07b0*/  IMAD.MOV.U32 R7, RZ, RZ, RZ ;  /* 0x000000ffff077224 */ /* 0x000fe200078e00ff */
[----:B------:R-:W-:Y:S01]  /*07c0*/  IADD3.X R11, PT, PT, R6, R11, RZ, P0, !PT ;  /* 0x0000000b060b7210 */ /* 0x000fe200007fe4ff */
[----:B------:R-:W-:-:S03]  /*07d0*/  IMAD.HI.U32 R6, R9, R0, RZ ;  /* 0x0000000009067227 */ /* 0x000fc600078e00ff */
[----:B------:R-:W-:Y:S01]  /*07e0*/  IADD3.X R11, PT, PT, RZ, RZ, R11, P2, P1 ;  /* 0x000000ffff0b7210 */ /* 0x000fe200017e240b */
[----:B------:R-:W-:-:S04]  /*07f0*/  IMAD.WIDE.U32 R6, R9, R5, R6 ;  /* 0x0000000509067225 */ /* 0x000fc800078e0006 */
[C---:B------:R-:W-:Y:S02]  /*0800*/  IMAD R9, R11.reuse, R5, RZ ;  /* 0x000000050b097224 */ /* 0x040fe400078e02ff */
[----:B------:R-:W-:-:S04]  /*0810*/  IMAD.HI.U32 R6, P0, R11, R0, R6 ;  /* 0x000000000b067227 */ /* 0x000fc80007800006 */
[----:B------:R-:W-:Y:S01]  /*0820*/  IMAD.HI.U32 R8, R11, R5, RZ ;  /* 0x000000050b087227 */ /* 0x000fe200078e00ff */
[----:B------:R-:W-:-:S03]  /*0830*/  IADD3 R9, P1, PT, R9, R6, RZ ;  /* 0x0000000609097210 */ /* 0x000fc60007f3e0ff */
[----:B------:R-:W-:Y:S02]  /*0840*/  IMAD.X R8, RZ, RZ, R8, P0 ;  /* 0x000000ffff087224 */ /* 0x000fe400000e0608 */
[----:B------:R-:W-:-:S03]  /*0850*/  IMAD.WIDE.U32 R6, R9, UR4, RZ ;  /* 0x0000000409067c25 */ /* 0x000fc6000f8e00ff */
[----:B------:R-:W-:Y:S01]  /*0860*/  IADD3.X R8, PT, PT, RZ, R8, RZ, P1, !PT ;  /* 0x00000008ff087210 */ /* 0x000fe20000ffe4ff */
[C---:B------:R-:W-:Y:S01]  /*0870*/  IMAD R7, R9.reuse, UR8, R7 ;  /* 0x0000000809077c24 */ /* 0x040fe2000f8e0207 */
[----:B------:R-:W-:Y:S01]  /*0880*/  IADD3 R12, P1, PT, -R6, R0, RZ ;  /* 0x00000000060c7210 */ /* 0x000fe20007f3e1ff */
[----:B------:R-:W-:Y:S02]  /*0890*/  VIADD R6, R9, 0x1 ;  /* 0x0000000109067836 */ /* 0x000fe40000000000 */
[----:B------:R-:W-:Y:S01]  /*08a0*/  IMAD R8, R8, UR4, R7 ;  /* 0x0000000408087c24 */ /* 0x000fe2000f8e0207 */
[----:B------:R-:W-:-:S03]  /*08b0*/  ISETP.GE.U32.AND P0, PT, R12, UR4, PT ;  /* 0x000000040c007c0c */ /* 0x000fc6000bf06070 */
[----:B------:R-:W-:Y:S01]  /*08c0*/  IMAD.X R11, R5, 0x1, ~R8, P1 ;  /* 0x00000001050b7824 */ /* 0x000fe200008e0e08 */
[----:B------:R-:W-:-:S04]  /*08d0*/  IADD3 R7, P1, PT, R12, -UR4, RZ ;  /* 0x800000040c077c10 */ /* 0x000fc8000ff3e0ff */
[C---:B------:R-:W-:Y:S02]  /*08e0*/  ISETP.GE.U32.AND.EX P0, PT, R11.reuse, UR8, PT, P0 ;  /* 0x000000080b007c0c */ /* 0x040fe4000bf06100 */
[----:B------:R-:W-:Y:S02]  /*08f0*/  IADD3.X R10, PT, PT, R11, ~UR8, RZ, P1, !PT ;  /* 0x800000080b0a7c10 */ /* 0x000fe40008ffe4ff */
[----:B------:R-:W-:Y:S02]  /*0900*/  SEL R7, R7, R12, P0 ;  /* 0x0000000c07077207 */ /* 0x000fe40000000000 */
[----:B------:R-:W-:Y:S02]  /*0910*/  SEL R10, R10, R11, P0 ;  /* 0x0000000b0a0a7207 */ /* 0x000fe40000000000 */
[----:B------:R-:W-:Y:S01]  /*0920*/  SEL R9, R6, R9, P0 ;  /* 0x0000000906097207 */ /* 0x000fe20000000000 */
[----:B------:R-:W-:Y:S01]  /*0930*/  IMAD.MOV.U32 R6, RZ, RZ, R4 ;  /* 0x000000ffff067224 */ /* 0x000fe200078e0004 */
[----:B------:R-:W-:Y:S01]  /*0940*/  ISETP.GE.U32.AND P0, PT, R7, UR4, PT ;  /* 0x0000000407007c0c */ /* 0x000fe2000bf06070 */
[----:B------:R-:W-:Y:S01]  /*0950*/  HFMA2 R7, -RZ, RZ, 0, 0 ;  /* 0x00000000ff077431 */ /* 0x000fe200000001ff */
[----:B------:R-:W-:-:S02]  /*0960*/  ISETP.NE.U32.AND P1, PT, RZ, UR4, PT ;  /* 0x00000004ff007c0c */ /* 0x000fc4000bf25070 */
[----:B------:R-:W-:Y:S02]  /*0970*/  IADD3 R8, PT, PT, R9, 0x1, RZ ;  /* 0x0000000109087810 */ /* 0x000fe40007ffe0ff */
[----:B------:R-:W-:Y:S02]  /*0980*/  ISETP.GE.U32.AND.EX P0, PT, R10, UR8, PT, P0 ;  /* 0x000000080a007c0c */ /* 0x000fe4000bf06100 */
[----:B------:R-:W-:Y:S02]  /*0990*/  ISETP.NE.AND.EX P1, PT, RZ, UR8, PT, P1 ;  /* 0x00000008ff007c0c */ /* 0x000fe4000bf25310 */
[----:B------:R-:W-:-:S04]  /*09a0*/  SEL R8, R8, R9, P0 ;  /* 0x0000000908087207 */ /* 0x000fc80000000000 */
[----:B------:R-:W-:Y:S01]  /*09b0*/  SEL R8, R8, 0xffffffff, P1 ;  /* 0xffffffff08087807 */ /* 0x000fe20000800000 */
[----:B------:R-:W-:Y:S06]  /*09c0*/  RET.REL.NODEC R6 `(_ZN6caffe227colwise_max_gradient_kernelEiiiPKfS1_S1_Pf) ;  /* 0xfffffff4068c7950 */ /* 0x000fec0003c3ffff */
        .weak           $__internal_2_$__cuda_sm20_rem_u64
        .type           $__internal_2_$__cuda_sm20_rem_u64,@function
        .size           $__internal_2_$__cuda_sm20_rem_u64,(.L_x_30 - $__internal_2_$__cuda_sm20_rem_u64)
$__internal_2_$__cuda_sm20_rem_u64:
[----:B------:R-:W-:-:S06]  /*09d0*/  IMAD.MOV.U32 R11, RZ, RZ, R7 ;  /* 0x000000ffff0b7224 */ /* 0x000fcc00078e0007 */
[----:B------:R-:W0:Y:S08]  /*09e0*/  I2F.U64.RP R11, R10 ;  /* 0x0000000a000b7312 */ /* 0x000e300000309000 */
[----:B0-----:R-:W0:Y:S02]  /*09f0*/  MUFU.RCP R12, R11 ;  /* 0x0000000b000c7308 */ /* 0x001e240000001000 */
[----:B0-----:R-:W-:-:S06]  /*0a00*/  IADD3 R12, PT, PT, R12, 0x1ffffffe, RZ ;  /* 0x1ffffffe0c0c7810 */ /* 0x001fcc0007ffe0ff */
[----:B------:R-:W0:Y:S02]  /*0a10*/  F2I.U64.TRUNC R12, R12 ;  /* 0x0000000c000c7311 */ /* 0x000e24000020d800 */
[----:B0-----:R-:W-:-:S04]  /*0a20*/  IMAD.WIDE.U32 R14, R12, R10, RZ ;  /* 0x0000000a0c0e7225 */ /* 0x001fc800078e00ff */
[----:B------:R-:W-:Y:S01]  /*0a30*/  IMAD R15, R12, R7, R15 ;  /* 0x000000070c0f7224 */ /* 0x000fe200078e020f */
[----:B------:R-:W-:-:S03]  /*0a40*/  IADD3 R17, P0, PT, RZ, -R14, RZ ;  /* 0x8000000eff117210 */ /* 0x000fc60007f1e0ff */
[----:B------:R-:W-:Y:S02]  /*0a50*/  IMAD R15, R13, R10, R15 ;  /* 0x0000000a0d0f7224 */ /* 0x000fe400078e020f */
[----:B------:R-:W-:-:S04]  /*0a60*/  IMAD.HI.U32 R14, R12, R17, RZ ;  /* 0x000000110c0e7227 */ /* 0x000fc800078e00ff */
[----:B------:R-:W-:Y:S01]  /*0a70*/  IMAD.X R19, RZ, RZ, ~R15, P0 ;  /* 0x000000ffff137224 */ /* 0x000fe200000e0e0f */
[----:B------:R-:W-:-:S03]  /*0a80*/  MOV R15, R12 ;  /* 0x0000000c000f7202 */ /* 0x000fc60000000f00 */
[-C--:B------:R-:W-:Y:S02]  /*0a90*/  IMAD R21, R13, R19.reuse, RZ ;  /* 0x000000130d157224 */ /* 0x080fe400078e02ff */
[----:B------:R-:W-:-:S04]  /*0aa0*/  IMAD.WIDE.U32 R14, P0, R12, R19, R14 ;  /* 0x000000130c0e7225 */ /* 0x000fc8000780000e */
[----:B------:R-:W-:-:S04]  /*0ab0*/  IMAD.HI.U32 R11, R13, R19, RZ ;  /* 0x000000130d0b7227 */ /* 0x000fc800078e00ff */
[----:B------:R-:W-:-:S04]  /*0ac0*/  IMAD.HI.U32 R14, P1, R13, R17, R14 ;  /* 0x000000110d0e7227 */ /* 0x000fc8000782000e */
[----:B------:R-:W-:Y:S01]  /*0ad0*/  IMAD.X R11, R11, 0x1, R13, P0 ;  /* 0x000000010b0b7824 */ /* 0x000fe200000e060d */
[----:B------:R-:W-:-:S04]  /*0ae0*/  IADD3 R15, P2, PT, R21, R14, RZ ;  /* 0x0000000e150f7210 */ /* 0x000fc80007f5e0ff */
[----:B------:R-:W-:Y:S01]  /*0af0*/  IADD3.X R11, PT, PT, RZ, RZ, R11, P2, P1 ;  /* 0x000000ffff0b7210 */ /* 0x000fe200017e240b */
[----:B------:R-:W-:-:S04]  /*0b00*/  IMAD.WIDE.U32 R12, R15, R10, RZ ;  /* 0x0000000a0f0c7225 */ /* 0x000fc800078e00ff */
[----:B------:R-:W-:Y:S01]  /*0b10*/  IMAD R13, R15, R7, R13 ;  /* 0x000000070f0d7224 */ /* 0x000fe200078e020d */
[----:B------:R-:W-:-:S03]  /*0b20*/  IADD3 R17, P0, PT, RZ, -R12, RZ ;  /* 0x8000000cff117210 */ /* 0x000fc60007f1e0ff */
[----:B------:R-:W-:Y:S02]  /*0b30*/  IMAD R13, R11, R10, R13 ;  /* 0x0000000a0b0d7224 */ /* 0x000fe400078e020d */
[----:B------:R-:W-:-:S03]  /*0b40*/  IMAD.HI.U32 R14, R15, R17, RZ ;  /* 0x000000110f0e7227 */ /* 0x000fc600078e00ff */
[----:B------:R-:W-:Y:S01]  /*0b50*/  IADD3.X R12, PT, PT, RZ, ~R13, RZ, P0, !PT ;  /* 0x8000000dff0c7210 */ /* 0x000fe200007fe4ff */
[----:B------:R-:W-:-:S04]  /*0b60*/  HFMA2 R13, -RZ, RZ, 0, 0 ;  /* 0x00000000ff0d7431 */ /* 0x000fc800000001ff */
[----:B------:R-:W-:-:S04]  /*0b70*/  IMAD.WIDE.U32 R14, P0, R15, R12, R14 ;  /* 0x0000000c0f0e7225 */ /* 0x000fc8000780000e */
[C---:B------:R-:W-:Y:S02]  /*0b80*/  IMAD R16, R11.reuse, R12, RZ ;  /* 0x0000000c0b107224 */ /* 0x040fe400078e02ff */
[----:B------:R-:W-:-:S04]  /*0b90*/  IMAD.HI.U32 R15, P1, R11, R17, R14 ;  /* 0x000000110b0f7227 */ /* 0x000fc8000782000e */
[----:B------:R-:W-:Y:S01]  /*0ba0*/  IMAD.HI.U32 R12, R11, R12, RZ ;  /* 0x0000000c0b0c7227 */ /* 0x000fe200078e00ff */
[----:B------:R-:W-:-:S03]  /*0bb0*/  IADD3 R15, P2, PT, R16, R15, RZ ;  /* 0x0000000f100f7210 */ /* 0x000fc60007f5e0ff */
[----:B------:R-:W-:Y:S02]  /*0bc0*/  IMAD.X R11, R12, 0x1, R11, P0 ;  /* 0x000000010c0b7824 */ /* 0x000fe400000e060b */
        /* <DEDUP_REMOVED lines=8> */
[----:B------:R-:W-:-:S03]  /*0c50*/  IMAD.WIDE.U32 R12, R15, R10, RZ ;  /* 0x0000000a0f0c7225 */ /* 0x000fc600078e00ff */
[----:B------:R-:W-:Y:S01]  /*0c60*/  IADD3.X R11, PT, PT, RZ, R11, RZ, P1, !PT ;  /* 0x0000000bff0b7210 */ /* 0x000fe20000ffe4ff */
[----:B------:R-:W-:Y:S01]  /*0c70*/  IMAD R15, R15, R7, R13 ;  /* 0x000000070f0f7224 */ /* 0x000fe200078e020d */
[----:B------:R-:W-:-:S03]  /*0c80*/  IADD3 R13, P1, PT, -R12, R6, RZ ;  /* 0x000000060c0d7210 */ /* 0x000fc60007f3e1ff */
[-C--:B------:R-:W-:Y:S01]  /*0c90*/  IMAD R6, R11, R10.reuse, R15 ;  /* 0x0000000a0b067224 */ /* 0x080fe200078e020f */
[----:B------:R-:W-:-:S03]  /*0ca0*/  ISETP.GE.U32.AND P0, PT, R13, R10, PT ;  /* 0x0000000a0d00720c */ /* 0x000fc60003f06070 */
[----:B------:R-:W-:Y:S01]  /*0cb0*/  IMAD.X R6, R9, 0x1, ~R6, P1 ;  /* 0x0000000109067824 */ /* 0x000fe200008e0e06 */
[----:B------:R-:W-:-:S04]  /*0cc0*/  IADD3 R11, P1, PT, -R10, R13, RZ ;  /* 0x0000000d0a0b7210 */ /* 0x000fc80007f3e1ff */
[----:B------:R-:W-:Y:S02]  /*0cd0*/  ISETP.GE.U32.AND.EX P0, PT, R6, R7, PT, P0 ;  /* 0x000000070600720c */ /* 0x000fe40003f06100 */
[-C--:B------:R-:W-:Y:S02]  /*0ce0*/  IADD3.X R12, PT, PT, ~R7, R6.reuse, RZ, P1, !PT ;  /* 0x00000006070c7210 */ /* 0x080fe40000ffe5ff */
[----:B------:R-:W-:Y:S02]  /*0cf0*/  SEL R11, R11, R13, P0 ;  /* 0x0000000d0b0b7207 */ /* 0x000fe40000000000 */
[----:B------:R-:W-:Y:S02]  /*0d00*/  SEL R12, R12, R6, P0 ;  /* 0x000000060c0c7207 */ /* 0x000fe40000000000 */
[----:B------:R-:W-:Y:S02]  /*0d10*/  IADD3 R6, P2, PT, -R10, R11, RZ ;  /* 0x0000000b0a067210 */ /* 0x000fe40007f5e1ff */
[----:B------:R-:W-:-:S02]  /*0d20*/  ISETP.GE.U32.AND P0, PT, R11, R10, PT ;  /* 0x0000000a0b00720c */ /* 0x000fc40003f06070 */
[----:B------:R-:W-:Y:S01]  /*0d30*/  ISETP.NE.U32.AND P1, PT, R10, RZ, PT ;  /* 0x000000ff0a00720c */ /* 0x000fe20003f25070 */
[C---:B------:R-:W-:Y:S01]  /*0d40*/  IMAD.X R9, R12.reuse, 0x1, ~R7, P2 ;  /* 0x000000010c097824 */ /* 0x040fe200010e0e07 */
[----:B------:R-:W-:Y:S02]  /*0d50*/  ISETP.GE.U32.AND.EX P0, PT, R12, R7, PT, P0 ;  /* 0x000000070c00720c */ /* 0x000fe40003f06100 */
[----:B------:R-:W-:Y:S02]  /*0d60*/  ISETP.NE.AND.EX P1, PT, R7, RZ, PT, P1 ;  /* 0x000000ff0700720c */ /* 0x000fe40003f25310 */
[----:B------:R-:W-:Y:S02]  /*0d70*/  SEL R7, R9, R12, P0 ;  /* 0x0000000c09077207 */ /* 0x000fe40000000000 */
[----:B------:R-:W-:Y:S02]  /*0d80*/  MOV R9, 0x0 ;  /* 0x0000000000097802 */ /* 0x000fe40000000f00 */
[----:B------:R-:W-:-:S02]  /*0d90*/  SEL R6, R6, R11, P0 ;  /* 0x0000000b06067207 */ /* 0x000fc40000000000 */
[----:B------:R-:W-:Y:S02]  /*0da0*/  SEL R7, R7, 0xffffffff, P1 ;  /* 0xffffffff07077807 */ /* 0x000fe40000800000 */
[----:B------:R-:W-:Y:S01]  /*0db0*/  SEL R6, R6, 0xffffffff, P1 ;  /* 0xffffffff06067807 */ /* 0x000fe20000800000 */
[----:B------:R-:W-:Y:S06]  /*0dc0*/  RET.REL.NODEC R8 `(_ZN6caffe227colwise_max_gradient_kernelEiiiPKfS1_S1_Pf) ;  /* 0xfffffff0088c7950 */ /* 0x000fec0003c3ffff */
.L_x_18:
        /* <DEDUP_REMOVED lines=11> */
.L_x_30:


//--------------------- .text._ZN6caffe227rowwise_max_gradient_kernelEiiiPKfS1_S1_Pf --------------------------
	.section	.text._ZN6caffe227rowwise_max_gradient_kernelEiiiPKfS1_S1_Pf,"ax",@progbits
	.align	128
        .global         _ZN6caffe227rowwise_max_gradient_kernelEiiiPKfS1_S1_Pf
        .type           _ZN6caffe227rowwise_max_gradient_kernelEiiiPKfS1_S1_Pf,@function
        .size           _ZN6caffe227rowwise_max_gradient_kernelEiiiPKfS1_S1_Pf,(.L_x_31 - _ZN6caffe227rowwise_max_gradient_kernelEiiiPKfS1_S1_Pf)
        .other          _ZN6caffe227rowwise_max_gradient_kernelEiiiPKfS1_S1_Pf,@"STO_CUDA_ENTRY STV_DEFAULT"
_ZN6caffe227rowwise_max_gradient_kernelEiiiPKfS1_S1_Pf:
.text._ZN6caffe227rowwise_max_gradient_kernelEiiiPKfS1_S1_Pf:
        /* <DEDUP_REMOVED lines=20> */
[----:B------:R-:W4:Y:S01]  /*0140*/  LDCU UR18, c[0x0][0x384] ;  /* 0x00007080ff1277ac */ /* 0x000f220008000800 */
[----:B------:R-:W0:Y:S01]  /*0150*/  LDCU.64 UR14, c[0x0][0x390] ;  /* 0x00007200ff0e77ac */ /* 0x000e220008000a00 */
[----:B------:R-:W0:Y:S01]  /*0160*/  LDCU.64 UR16, c[0x0][0x3a8] ;  /* 0x00007500ff1077ac */ /* 0x000e220008000a00 */
[----:B------:R-:W-:-:S02]  /*0170*/  USHF.R.S32.HI UR8, URZ, 0x1f, UR8 ;  /* 0x0000001fff087899 */ /* 0x000fc40008011408 */
[----:B------:R-:W-:Y:S02]  /*0180*/  USHF.R.S32.HI UR12, URZ, 0x1f, UR5 ;  /* 0x0000001fff0c7899 */ /* 0x000fe40008011405 */
[----:B-1----:R-:W-:-:S12]  /*0190*/  UIMAD UR6, UR6, UR7, URZ ;  /* 0x00000007060672a4 */ /* 0x002fd8000f8e02ff */
.L_x_26:
[----:B------:R-:W-:Y:S01]  /*01a0*/  LOP3.LUT R4, R7, UR12, RZ, 0xfc, !PT ;  /* 0x0000000c07047c12 */ /* 0x000fe2000f8efcff */
[----:B------:R-:W-:Y:S03]  /*01b0*/  BSSY.RECONVERGENT B1, `(.L_x_20) ;  /* 0x000001f000017945 */ /* 0x000fe60003800200 */
[----:B------:R-:W-:-:S13]  /*01c0*/  ISETP.NE.U32.AND P0, PT, R4, RZ, PT ;  /* 0x000000ff0400720c */ /* 0x000fda0003f05070 */
[----:B-1----:R-:W-:Y:S05]  /*01d0*/  @!P0 BRA `(.L_x_21) ;  /* 0x0000000000248947 */ /* 0x002fea0003800000 */
[----:B------:R-:W-:Y:S01]  /*01e0*/  IMAD.MOV.U32 R10, RZ, RZ, R0 ;  /* 0x000000ffff0a7224 */ /* 0x000fe200078e0000 */
[----:B------:R-:W-:Y:S01]  /*01f0*/  MOV R8, UR5 ;  /* 0x0000000500087c02 */ /* 0x000fe20008000f00 */
[----:B------:R-:W-:Y:S01]  /*0200*/  IMAD.MOV.U32 R11, RZ, RZ, R7 ;  /* 0x000000ffff0b7224 */ /* 0x000fe200078e0007 */
[----:B------:R-:W-:Y:S01]  /*0210*/  MOV R6, 0x240 ;  /* 0x0000024000067802 */ /* 0x000fe20000000f00 */
[----:B------:R-:W-:-:S07]  /*0220*/  IMAD.U32 R9, RZ, RZ, UR12 ;  /* 0x0000000cff097e24 */ /* 0x000fce000f8e00ff */
[----:B0-234-:R-:W-:Y:S05]  /*0230*/  CALL.REL.NOINC `($__internal_3_$__cuda_sm20_div_u64) ;  /* 0x0000000400407944 */ /* 0x01dfea0003c00000 */
[----:B------:R-:W-:Y:S01]  /*0240*/  IMAD.MOV.U32 R4, RZ, RZ, R10 ;  /* 0x000000ffff047224 */ /* 0x000fe200078e000a */
[----:B------:R-:W-:Y:S01]  /*0250*/  MOV R5, R11 ;  /* 0x0000000b00057202 */ /* 0x000fe20000000f00 */
[----:B------:R-:W-:Y:S06]  /*0260*/  BRA `(.L_x_22) ;  /* 0x00000000004c7947 */ /* 0x000fec0003800000 */
.L_x_21:
[----:B------:R-:W1:Y:S01]  /*0270*/  I2F.U32.RP R6, UR5 ;  /* 0x0000000500067d06 */ /* 0x000e620008209000 */
[----:B------:R-:W-:Y:S01]  /*0280*/  IMAD R9, RZ, RZ, -UR5 ;  /* 0x80000005ff097e24 */ /* 0x000fe2000f8e02ff */
[----:B------:R-:W-:-:S06]  /*0290*/  ISETP.NE.U32.AND P2, PT, RZ, UR5, PT ;  /* 0x00000005ff007c0c */ /* 0x000fcc000bf45070 */
[----:B-1----:R-:W1:Y:S02]  /*02a0*/  MUFU.RCP R6, R6 ;  /* 0x0000000600067308 */ /* 0x002e640000001000 */
[----:B-1----:R-:W-:-:S06]  /*02b0*/  VIADD R4, R6, 0xffffffe ;  /* 0x0ffffffe06047836 */ /* 0x002fcc0000000000 */
[----:B------:R1:W5:Y:S02]  /*02c0*/  F2I.FTZ.U32.TRUNC.NTZ R5, R4 ;  /* 0x0000000400057305 */ /* 0x000364000021f000 */
[----:B-1----:R-:W-:Y:S02]  /*02d0*/  HFMA2 R4, -RZ, RZ, 0, 0 ;  /* 0x00000000ff047431 */ /* 0x002fe400000001ff */
[----:B-----5:R-:W-:-:S04]  /*02e0*/  IMAD R9, R9, R5, RZ ;  /* 0x0000000509097224 */ /* 0x020fc800078e02ff */
[----:B------:R-:W-:-:S06]  /*02f0*/  IMAD.HI.U32 R5, R5, R9, R4 ;  /* 0x0000000905057227 */ /* 0x000fcc00078e0004 */
[----:B------:R-:W-:-:S04]  /*0300*/  IMAD.HI.U32 R4, R5, R0, RZ ;  /* 0x0000000005047227 */ /* 0x000fc800078e00ff */
[----:B------:R-:W-:-:S04]  /*0310*/  IMAD.MOV R5, RZ, RZ, -R4 ;  /* 0x000000ffff057224 */ /* 0x000fc800078e0a04 */
[----:B------:R-:W-:-:S05]  /*0320*/  IMAD R5, R5, UR5, R0 ;  /* 0x0000000505057c24 */ /* 0x000fca000f8e0200 */
[----:B------:R-:W-:-:S13]  /*0330*/  ISETP.GE.U32.AND P0, PT, R5, UR5, PT ;  /* 0x0000000505007c0c */ /* 0x000fda000bf06070 */
[----:B------:R-:W-:Y:S01]  /*0340*/  @P0 VIADD R5, R5, -UR5 ;  /* 0x8000000505050c36 */ /* 0x000fe20008000000 */
[----:B------:R-:W-:-:S04]  /*0350*/  @P0 IADD3 R4, PT, PT, R4, 0x1, RZ ;  /* 0x0000000104040810 */ /* 0x000fc80007ffe0ff */
[----:B------:R-:W-:Y:S01]  /*0360*/  ISETP.GE.U32.AND P1, PT, R5, UR5, PT ;  /* 0x0000000505007c0c */ /* 0x000fe2000bf26070 */
[----:B------:R-:W-:-:S12]  /*0370*/  IMAD.MOV.U32 R5, RZ, RZ, RZ ;  /* 0x000000ffff057224 */ /* 0x000fd800078e00ff */
[----:B------:R-:W-:Y:S01]  /*0380*/  @P1 VIADD R4, R4, 0x1 ;  /* 0x0000000104041836 */ /* 0x000fe20000000000 */
[----:B------:R-:W-:-:S07]  /*0390*/  @!P2 LOP3.LUT R4, RZ, UR5, RZ, 0x33, !PT ;  /* 0x00000005ff04ac12 */ /* 0x000fce000f8e33ff */
.L_x_22:
[----:B0-234-:R-:W-:Y:S05]  /*03a0*/  BSYNC.RECONVERGENT B1 ;  /* 0x0000000000017941 */ /* 0x01dfea0003800200 */
.L_x_20:
[----:B------:R-:W-:Y:S01]  /*03b0*/  LOP3.LUT R6, R5, UR8, RZ, 0xfc, !PT ;  /* 0x0000000805067c12 */ /* 0x000fe2000f8efcff */
[----:B------:R-:W-:Y:S03]  /*03c0*/  BSSY.RECONVERGENT B1, `(.L_x_23) ;  /* 0x000001e000017945 */ /* 0x000fe60003800200 */
[----:B------:R-:W-:-:S13]  /*03d0*/  ISETP.NE.U32.AND P0, PT, R6, RZ, PT ;  /* 0x000000ff0600720c */ /* 0x000fda0003f05070 */
[----:B------:R-:W-:Y:S05]  /*03e0*/  @!P0 BRA `(.L_x_24) ;  /* 0x0000000000248947 */ /* 0x000fea0003800000 */
[----:B------:R-:W0:Y:S01]  /*03f0*/  LDCU UR7, c[0x0][0x388] ;  /* 0x00007100ff0777ac */ /* 0x000e220008000800 */
[----:B------:R-:W-:Y:S01]  /*0400*/  MOV R10, R4 ;  /* 0x00000004000a7202 */ /* 0x000fe20000000f00 */
[----:B------:R-:W-:Y:S01]  /*0410*/  IMAD.MOV.U32 R11, RZ, RZ, R5 ;  /* 0x000000ffff0b7224 */ /* 0x000fe200078e0005 */
[----:B------:R-:W-:Y:S01]  /*0420*/  MOV R6, 0x460 ;  /* 0x0000046000067802 */ /* 0x000fe20000000f00 */
[----:B------:R-:W-:Y:S01]  /*0430*/  IMAD.U32 R9, RZ, RZ, UR8 ;  /* 0x00000008ff097e24 */ /* 0x000fe2000f8e00ff */
[----:B0-----:R-:W-:-:S07]  /*0440*/  MOV R8, UR7 ;  /* 0x0000000700087c02 */ /* 0x001fce0008000f00 */
[----:B------:R-:W-:Y:S05]  /*0450*/  CALL.REL.NOINC `($__internal_3_$__cuda_sm20_div_u64) ;  /* 0x0000000000b87944 */ /* 0x000fea0003c00000 */
[----:B------:R-:W-:Y:S01]  /*0460*/  IMAD.MOV.U32 R9, RZ, RZ, R10 ;  /* 0x000000ffff097224 */ /* 0x000fe200078e000a */
[----:B------:R-:W-:Y:S06]  /*0470*/  BRA `(.L_x_25) ;  /* 0x0000000000487947 */ /* 0x000fec0003800000 */
.L_x_24:
[----:B------:R-:W0:Y:S01]  /*0480*/  I2F.U32.RP R6, UR13 ;  /* 0x0000000d00067d06 */ /* 0x000e220008209000 */
[----:B------:R-:W-:-:S07]  /*0490*/  ISETP.NE.U32.AND P2, PT, RZ, UR13, PT ;  /* 0x0000000dff007c0c */ /* 0x000fce000bf45070 */
[----:B0-----:R-:W0:Y:S02]  /*04a0*/  MUFU.RCP R6, R6 ;  /* 0x0000000600067308 */ /* 0x001e240000001000 */
[----:B0-----:R-:W-:-:S06]  /*04b0*/  VIADD R8, R6, 0xffffffe ;  /* 0x0ffffffe06087836 */ /* 0x001fcc0000000000 */
[----:B------:R0:W1:Y:S02]  /*04c0*/  F2I.FTZ.U32.TRUNC.NTZ R9, R8 ;  /* 0x0000000800097305 */ /* 0x000064000021f000 */
[----:B0-----:R-:W-:Y:S01]  /*04d0*/  IMAD.MOV.U32 R8, RZ, RZ, RZ ;  /* 0x000000ffff087224 */ /* 0x001fe200078e00ff */
[----:B-1----:R-:W-:-:S05]  /*04e0*/  IADD3 R11, PT, PT, RZ, -R9, RZ ;  /* 0x80000009ff0b7210 */ /* 0x002fca0007ffe0ff */
[----:B------:R-:W-:-:S04]  /*04f0*/  IMAD R11, R11, UR13, RZ ;  /* 0x0000000d0b0b7c24 */ /* 0x000fc8000f8e02ff */
[----:B------:R-:W-:-:S06]  /*0500*/  IMAD.HI.U32 R9, R9, R11, R8 ;  /* 0x0000000b09097227 */ /* 0x000fcc00078e0008 */
[----:B------:R-:W-:-:S04]  /*0510*/  IMAD.HI.U32 R9, R9, R4, RZ ;  /* 0x0000000409097227 */ /* 0x000fc800078e00ff */
[----:B------:R-:W-:-:S04]  /*0520*/  IMAD.MOV R11, RZ, RZ, -R9 ;  /* 0x000000ffff0b7224 */ /* 0x000fc800078e0a09 */
[----:B------:R-:W-:-:S05]  /*0530*/  IMAD R10, R11, UR13, R4 ;  /* 0x0000000d0b0a7c24 */ /* 0x000fca000f8e0204 */
[----:B------:R-:W-:-:S13]  /*0540*/  ISETP.GE.U32.AND P0, PT, R10, UR13, PT ;  /* 0x0000000d0a007c0c */ /* 0x000fda000bf06070 */
[----:B------:R-:W-:Y:S01]  /*0550*/  @P0 IADD3 R10, PT, PT, R10, -UR13, RZ ;  /* 0x8000000d0a0a0c10 */ /* 0x000fe2000fffe0ff */
[----:B------:R-:W-:-:S03]  /*0560*/  @P0 VIADD R9, R9, 0x1 ;  /* 0x0000000109090836 */ /* 0x000fc60000000000 */
[----:B------:R-:W-:-:S13]  /*0570*/  ISETP.GE.U32.AND P1, PT, R10, UR13, PT ;  /* 0x0000000d0a007c0c */ /* 0x000fda000bf26070 */
[----:B------:R-:W-:Y:S01]  /*0580*/  @P1 VIADD R9, R9, 0x1 ;  /* 0x0000000109091836 */ /* 0x000fe20000000000 */
[----:B------:R-:W-:-:S07]  /*0590*/  @!P2 LOP3.LUT R9, RZ, UR13, RZ, 0x33, !PT ;  /* 0x0000000dff09ac12 */ /* 0x000fce000f8e33ff */
.L_x_25:
[----:B------:R-:W-:Y:S05]  /*05a0*/  BSYNC.RECONVERGENT B1 ;  /* 0x0000000000017941 */ /* 0x000fea0003800200 */
.L_x_23:
[----:B------:R-:W-:Y:S01]  /*05b0*/  SHF.L.U32 R12, R0, 0x2, RZ ;  /* 0x00000002000c7819 */ /* 0x000fe200000006ff */
[----:B------:R-:W-:Y:S01]  /*05c0*/  IMAD R13, R4, UR18, R9 ;  /* 0x00000012040d7c24 */ /* 0x000fe2000f8e0209 */
[----:B------:R-:W-:Y:S02]  /*05d0*/  SHF.L.U64.HI R14, R0, 0x2, R7 ;  /* 0x00000002000e7819 */ /* 0x000fe40000010207 */
        /* <DEDUP_REMOVED lines=14> */
[----:B------:R-:W-:-:S05]  /*06c0*/  IADD3 R0, P0, PT, R0, UR6, RZ ;  /* 0x0000000600007c10 */ /* 0x000fca000ff1e0ff */
[----:B------:R-:W-:Y:S01]  /*06d0*/  IMAD.X R7, RZ, RZ, R7, P0 ;  /* 0x000000ffff077224 */ /* 0x000fe200000e0607 */
[----:B------:R-:W-:-:S04]  /*06e0*/  ISETP.GE.U32.AND P0, PT, R0, UR4, PT ;  /* 0x0000000400007c0c */ /* 0x000fc8000bf06070 */
[----:B------:R-:W-:Y:S01]  /*06f0*/  ISETP.GE.U32.AND.EX P0, PT, R7, UR9, PT, P0 ;  /* 0x0000000907007c0c */ /* 0x000fe2000bf06100 */
[----:B--2---:R1:W-:-:S12]  /*0700*/  STG.E desc[UR10][R12.64], R15 ;  /* 0x0000000f0c007986 */ /* 0x0043d8000c10190a */
[----:B------:R-:W-:Y:S05]  /*0710*/  @!P0 BRA `(.L_x_26) ;  /* 0xfffffff800a08947 */ /* 0x000fea000383ffff */
[----:B------:R-:W-:Y:S05]  /*0720*/  BSYNC.RECONVERGENT B0 ;  /* 0x0000000000007941 */ /* 0x000fea0003800200 */
.L_x_19:
[----:B------:R-:W-:Y:S05]  /*0730*/  EXIT ;  /* 0x000000000000794d */ /* 0x000fea0003800000 */
        .weak           $__internal_3_$__cuda_sm20_div_u64
        .type           $__internal_3_$__cuda_sm20_div_u64,@function
        .size           $__internal_3_$__cuda_sm20_div_u64,(.L_x_31 - $__internal_3_$__cuda_sm20_div_u64)
$__internal_3_$__cuda_sm20_div_u64:
        /* <DEDUP_REMOVED lines=9> */
[----:B------:R-:W-:Y:S02]  /*07d0*/  IMAD.X R19, RZ, RZ, ~R15, P0 ;  /* 0x000000ffff137224 */ /* 0x000fe400000e0e0f */
[----:B------:R-:W-:Y:S02]  /*07e0*/  IMAD.MOV.U32 R15, RZ, RZ, R12 ;  /* 0x000000ffff0f7224 */ /* 0x000fe400078e000c */
[-C--:B------:R-:W-:Y:S02]  /*07f0*/  IMAD R21, R13, R19.reuse, RZ ;  /* 0x000000130d157224 */ /* 0x080fe400078e02ff */
[----:B------:R-:W-:-:S04]  /*0800*/  IMAD.WIDE.U32 R14, P0, R12, R19, R14 ;  /* 0x000000130c0e7225 */ /* 0x000fc8000780000e */
[----:B------:R-:W-:-:S04]  /*0810*/  IMAD.HI.U32 R19, R13, R19, RZ ;  /* 0x000000130d137227 */ /* 0x000fc800078e00ff */
[----:B------:R-:W-:-:S05]  /*0820*/  IMAD.HI.U32 R14, P1, R13, R17, R14 ;  /* 0x000000110d0e7227 */ /* 0x000fca000782000e */
[----:B------:R-:W-:Y:S02]  /*0830*/  IADD3 R15, P2, PT, R21, R14, RZ ;  /* 0x0000000e150f7210 */ /* 0x000fe40007f5e0ff */
[----:B------:R-:W-:-:S03]  /*0840*/  IADD3.X R14, PT, PT, R19, R13, RZ, P0, !PT ;  /* 0x0000000d130e7210 */ /* 0x000fc600007fe4ff */
[----:B------:R-:W-:Y:S01]  /*0850*/  IMAD.WIDE.U32 R12, R15, R8, RZ ;  /* 0x000000080f0c7225 */ /* 0x000fe200078e00ff */
[----:B------:R-:W-:-:S03]  /*0860*/  IADD3.X R17, PT, PT, RZ, RZ, R14, P2, P1 ;  /* 0x000000ffff117210 */ /* 0x000fc600017e240e */
[----:B------:R-:W-:Y:S01]  /*0870*/  IMAD R13, R15, R9, R13 ;  /* 0x000000090f0d7224 */ /* 0x000fe200078e020d */
[----:B------:R-:W-:-:S03]  /*0880*/  IADD3 R19, P0, PT, RZ, -R12, RZ ;  /* 0x8000000cff137210 */ /* 0x000fc60007f1e0ff */
[----:B------:R-:W-:Y:S02]  /*0890*/  IMAD R13, R17, R8, R13 ;  /* 0x00000008110d7224 */ /* 0x000fe400078e020d */
[----:B------:R-:W-:-:S04]  /*08a0*/  IMAD.HI.U32 R14, R15, R19, RZ ;  /* 0x000000130f0e7227 */ /* 0x000fc800078e00ff */
[----:B------:R-:W-:Y:S02]  /*08b0*/  IMAD.X R12, RZ, RZ, ~R13, P0 ;  /* 0x000000ffff0c7224 */ /* 0x000fe400000e0e0d */
[----:B------:R-:W-:Y:S02]  /*08c0*/  HFMA2 R13, -RZ, RZ, 0, 0 ;  /* 0x00000000ff0d7431 */ /* 0x000fe400000001ff */
        /* <DEDUP_REMOVED lines=14> */
[----:B------:R-:W-:-:S04]  /*09b0*/  IMAD.WIDE.U32 R12, R15, R8, RZ ;  /* 0x000000080f0c7225 */ /* 0x000fc800078e00ff */
[----:B------:R-:W-:Y:S01]  /*09c0*/  IMAD.X R17, RZ, RZ, R14, P1 ;  /* 0x000000ffff117224 */ /* 0x000fe200008e060e */
[----:B------:R-:W-:Y:S01]  /*09d0*/  IADD3 R19, P1, PT, -R12, R10, RZ ;  /* 0x0000000a0c137210 */ /* 0x000fe20007f3e1ff */
[----:B------:R-:W-:-:S03]  /*09e0*/  IMAD R13, R15, R9, R13 ;  /* 0x000000090f0d7224 */ /* 0x000fc600078e020d */
[-C--:B------:R-:W-:Y:S01]  /*09f0*/  ISETP.GE.U32.AND P0, PT, R19, R8.reuse, PT ;  /* 0x000000081300720c */ /* 0x080fe20003f06070 */
[----:B------:R-:W-:-:S05]  /*0a00*/  IMAD R10, R17, R8, R13 ;  /* 0x00000008110a7224 */ /* 0x000fca00078e020d */
[----:B------:R-:W-:Y:S02]  /*0a10*/  IADD3.X R16, PT, PT, ~R10, R11, RZ, P1, !PT ;  /* 0x0000000b0a107210 */ /* 0x000fe40000ffe5ff */
[----:B------:R-:W-:Y:S02]  /*0a20*/  IADD3 R11, P2, PT, -R8, R19, RZ ;  /* 0x00000013080b7210 */ /* 0x000fe40007f5e1ff */
[----:B------:R-:W-:Y:S02]  /*0a30*/  IADD3 R10, P1, PT, R15, 0x1, RZ ;  /* 0x000000010f0a7810 */ /* 0x000fe40007f3e0ff */
[C---:B------:R-:W-:Y:S01]  /*0a40*/  ISETP.GE.U32.AND.EX P0, PT, R16.reuse, R9, PT, P0 ;  /* 0x000000091000720c */ /* 0x040fe20003f06100 */
[----:B------:R-:W-:Y:S02]  /*0a50*/  IMAD.X R14, R16, 0x1, ~R9, P2 ;  /* 0x00000001100e7824 */ /* 0x000fe400010e0e09 */
[----:B------:R-:W-:Y:S01]  /*0a60*/  IMAD.X R12, RZ, RZ, R17, P1 ;  /* 0x000000ffff0c7224 */ /* 0x000fe200008e0611 */
[----:B------:R-:W-:-:S02]  /*0a70*/  SEL R11, R11, R19, P0 ;  /* 0x000000130b0b7207 */ /* 0x000fc40000000000 */
[----:B------:R-:W-:Y:S02]  /*0a80*/  SEL R15, R10, R15, P0 ;  /* 0x0000000f0a0f7207 */ /* 0x000fe40000000000 */
[----:B------:R-:W-:Y:S02]  /*0a90*/  SEL R14, R14, R16, P0 ;  /* 0x000000100e0e7207 */ /* 0x000fe40000000000 */
[----:B------:R-:W-:Y:S02]  /*0aa0*/  SEL R12, R12, R17, P0 ;  /* 0x000000110c0c7207 */ /* 0x000fe40000000000 */
[----:B------:R-:W-:Y:S02]  /*0ab0*/  ISETP.GE.U32.AND P0, PT, R11, R8, PT ;  /* 0x000000080b00720c */ /* 0x000fe40003f06070 */
[----:B------:R-:W-:Y:S02]  /*0ac0*/  IADD3 R10, P2, PT, R15, 0x1, RZ ;  /* 0x000000010f0a7810 */ /* 0x000fe40007f5e0ff */
[----:B------:R-:W-:Y:S01]  /*0ad0*/  ISETP.NE.U32.AND P1, PT, R8, RZ, PT ;  /* 0x000000ff0800720c */ /* 0x000fe20003f25070 */
[----:B------:R-:W-:Y:S01]  /*0ae0*/  IMAD.MOV.U32 R8, RZ, RZ, R6 ;  /* 0x000000ffff087224 */ /* 0x000fe200078e0006 */
[----:B------:R-:W-:-:S02]  /*0af0*/  ISETP.GE.U32.AND.EX P0, PT, R14, R9, PT, P0 ;  /* 0x000000090e00720c */ /* 0x000fc40003f06100 */
[-C--:B------:R-:W-:Y:S02]  /*0b00*/  IADD3.X R11, PT, PT, RZ, R12.reuse, RZ, P2, !PT ;  /* 0x0000000cff0b7210 */ /* 0x080fe400017fe4ff */
[----:B------:R-:W-:Y:S02]  /*0b10*/  ISETP.NE.AND.EX P1, PT, R9, RZ, PT, P1 ;  /* 0x000000ff0900720c */ /* 0x000fe40003f25310 */
[----:B------:R-:W-:Y:S02]  /*0b20*/  MOV R9, 0x0 ;  /* 0x0000000000097802 */ /* 0x000fe40000000f00 */
[----:B------:R-:W-:Y:S02]  /*0b30*/  SEL R10, R10, R15, P0 ;  /* 0x0000000f0a0a7207 */ /* 0x000fe40000000000 */
[----:B------:R-:W-:Y:S02]  /*0b40*/  SEL R11, R11, R12, P0 ;  /* 0x0000000c0b0b7207 */ /* 0x000fe40000000000 */
[----:B------:R-:W-:-:S02]  /*0b50*/  SEL R10, R10, 0xffffffff, P1 ;  /* 0xffffffff0a0a7807 */ /* 0x000fc40000800000 */
[----:B------:R-:W-:Y:S01]  /*0b60*/  SEL R11, R11, 0xffffffff, P1 ;  /* 0xffffffff0b0b7807 */ /* 0x000fe20000800000 */
[----:B------:R-:W-:Y:S06]  /*0b70*/  RET.REL.NODEC R8 `(_ZN6caffe227rowwise_max_gradient_kernelEiiiPKfS1_S1_Pf) ;  /* 0xfffffff408207950 */ /* 0x000fec0003c3ffff */
.L_x_27:
        /* <DEDUP_REMOVED lines=16> */
.L_x_31:


//--------------------- .nv.shared.reserved.0     --------------------------
	.section	.nv.shared.reserved.0,"aw",@nobits
	.weak		__nv_reservedSMEM_offset_0_alias
	.size		__nv_reservedSMEM_offset_0_alias, 0, 64
	.other		__nv_reservedSMEM_offset_0_alias,@"STO_CUDA_RESERVED_SHARED STV_DEFAULT"
__nv_reservedSMEM_offset_0_alias:
	.zero		0
	.zero		64


//--------------------- .nv.global                --------------------------
	.section	.nv.global,"aw",@nobits
	.align	8
.nv.global:
	.type		_ZTVN10__cxxabiv120__function_type_infoE,@object
	.size		_ZTVN10__cxxabiv120__function_type_infoE,(_ZTVN10__cxxabiv120__si_class_type_infoE - _ZTVN10__cxxabiv120__function_type_infoE)
_ZTVN10__cxxabiv120__function_type_infoE:
	.zero		8
	.type		_ZTVN10__cxxabiv120__si_class_type_infoE,@object
	.size		_ZTVN10__cxxabiv120__si_class_type_infoE,(_ZTTNSt7__cxx1119basic_ostringstreamIcSt11char_traitsIcESaIcEEE - _ZTVN10__cxxabiv120__si_class_type_infoE)
_ZTVN10__cxxabiv120__si_class_type_infoE:
	.zero		8
	.type		_ZTTNSt7__cxx1119basic_ostringstreamIcSt11char_traitsIcESaIcEEE,@object
	.size		_ZTTNSt7__cxx1119basic_ostringstreamIcSt11char_traitsIcESaIcEEE,(_ZTTSo - _ZTTNSt7__cxx1119basic_ostringstreamIcSt11char_traitsIcESaIcEEE)
_ZTTNSt7__cxx1119basic_ostringstreamIcSt11char_traitsIcESaIcEEE:
	.zero		8
	.type		_ZTTSo,@object
	.size		_ZTTSo,(_ZTVN10__cxxabiv119__pointer_type_infoE - _ZTTSo)
_ZTTSo:
	.zero		8
	.type		_ZTVN10__cxxabiv119__pointer_type_infoE,@object
	.size		_ZTVN10__cxxabiv119__pointer_type_infoE,(_ZTVN10__cxxabiv117__class_type_infoE - _ZTVN10__cxxabiv119__pointer_type_infoE)
_ZTVN10__cxxabiv119__pointer_type_infoE:
	.zero		8
	.type		_ZTVN10__cxxabiv117__class_type_infoE,@object
	.size		_ZTVN10__cxxabiv117__class_type_infoE,(_ZTVSt9basic_iosIcSt11char_traitsIcEE - _ZTVN10__cxxabiv117__class_type_infoE)
_ZTVN10__cxxabiv117__class_type_infoE:
	.zero		8
	.type		_ZTVSt9basic_iosIcSt11char_traitsIcEE,@object
	.size		_ZTVSt9basic_iosIcSt11char_traitsIcEE,(_ZTVSt9exception - _ZTVSt9basic_iosIcSt11char_traitsIcEE)
_ZTVSt9basic_iosIcSt11char_traitsIcEE:
	.zero		32
	.type		_ZTVSt9exception,@object
	.size		_ZTVSt9exception,(_ZTVN3c1020intrusive_ptr_targetE - _ZTVSt9exception)
_ZTVSt9exception:
	.zero		40
	.type		_ZTVN3c1020intrusive_ptr_targetE,@object
	.size		_ZTVN3c1020intrusive_ptr_targetE,(_ZTVN3c1011StorageImplE - _ZTVN3c1020intrusive_ptr_targetE)
_ZTVN3c1020intrusive_ptr_targetE:
	.zero		40
	.type		_ZTVN3c1011StorageImplE,@object
	.size		_ZTVN3c1011StorageImplE,(_ZTVN3c105ErrorE - _ZTVN3c1011StorageImplE)
_ZTVN3c1011StorageImplE:
	.zero		40
	.type		_ZTVN3c105ErrorE,@object
	.size		_ZTVN3c105ErrorE,(_ZTVSt15basic_streambufIcSt11char_traitsIcEE - _ZTVN3c105ErrorE)
_ZTVN3c105ErrorE:
	.zero		40
	.type		_ZTVSt15basic_streambufIcSt11char_traitsIcEE,@object
	.size		_ZTVSt15basic_streambufIcSt11char_traitsIcEE,(_ZTVNSt7__cxx1115basic_stringbufIcSt11char_traitsIcESaIcEEE - _ZTVSt15basic_streambufIcSt11char_traitsIcEE)
_ZTVSt15basic_streambufIcSt11char_traitsIcEE:
	.zero		128
	.type		_ZTVNSt7__cxx1115basic_stringbufIcSt11char_traitsIcESaIcEEE,@object
	.size		_ZTVNSt7__cxx1115basic_stringbufIcSt11char_traitsIcESaIcEEE,(_ZTVN6caffe216SumElementsIntOpIiNS_11CUDAContextEEE - _ZTVNSt7__cxx1115basic_stringbufIcSt11char_traitsIcESaIcEEE)
_ZTVNSt7__cxx1115basic_stringbufIcSt11char_traitsIcESaIcEEE:
	.zero		128
	.type		_ZTVN6caffe216SumElementsIntOpIiNS_11CUDAContextEEE,@object
	.size		_ZTVN6caffe216SumElementsIntOpIiNS_11CUDAContextEEE,(_ZTVN6caffe222MaxReductionGradientOpIfNS_11CUDAContextELb0EEE - _ZTVN6caffe216SumElementsIntOpIiNS_11CUDAContextEEE)
_ZTVN6caffe216SumElementsIntOpIiNS_11CUDAContextEEE:
	.zero		136
	.type		_ZTVN6caffe222MaxReductionGradientOpIfNS_11CUDAContextELb0EEE,@object
	.size		_ZTVN6caffe222MaxReductionGradientOpIfNS_11CUDAContextELb0EEE,(_ZTVN6caffe28OperatorINS_11CUDAContextEEE - _ZTVN6caffe222MaxReductionGradientOpIfNS_11CUDAContextELb0EEE)
_ZTVN6caffe222MaxReductionGradientOpIfNS_11CUDAContextELb0EEE:
	.zero		136
	.type		_ZTVN6caffe28OperatorINS_11CUDAContextEEE,@object
	.size		_ZTVN6caffe28OperatorINS_11CUDAContextEEE,(_ZTVN6caffe221SumElementsGradientOpIfNS_11CUDAContextEEE - _ZTVN6caffe28OperatorINS_11CUDAContextEEE)
_ZTVN6caffe28OperatorINS_11CUDAContextEEE:
	.zero		136
	.type		_ZTVN6caffe221SumElementsGradientOpIfNS_11CUDAContextEEE,@object
	.size		_ZTVN6caffe221SumElementsGradientOpIfNS_11CUDAContextEEE,(_ZTVN6caffe214MaxReductionOpIfNS_11CUDAContextELb0EEE - _ZTVN6caffe221SumElementsGradientOpIfNS_11CUDAContextEEE)
_ZTVN6caffe221SumElementsGradientOpIfNS_11CUDAContextEEE:
	.zero		136
	.type		_ZTVN6caffe214MaxReductionOpIfNS_11CUDAContextELb0EEE,@object
	.size		_ZTVN6caffe214MaxReductionOpIfNS_11CUDAContextELb0EEE,(_ZTVN6caffe213SumElementsOpIfNS_11CUDAContextEEE - _ZTVN6caffe214MaxReductionOpIfNS_11CUDAContextELb0EEE)
_ZTVN6caffe214MaxReductionOpIfNS_11CUDAContextELb0EEE:
	.zero		136
	.type		_ZTVN6caffe213SumElementsOpIfNS_11CUDAContextEEE,@object
	.size		_ZTVN6caffe213SumElementsOpIfNS_11CUDAContextEEE,(_ZTVN6caffe222MaxReductionGradientOpIfNS_11CUDAContextELb1EEE - _ZTVN6caffe213SumElementsOpIfNS_11CUDAContextEEE)
_ZTVN6caffe213SumElementsOpIfNS_11CUDAContextEEE:
	.zero		136
	.type		_ZTVN6caffe222MaxReductionGradientOpIfNS_11CUDAContextELb1EEE,@object
	.size		_ZTVN6caffe222MaxReductionGradientOpIfNS_11CUDAContextELb1EEE,(_ZTVN6caffe214MaxReductionOpIfNS_11CUDAContextELb1EEE - _ZTVN6caffe222MaxReductionGradientOpIfNS_11CUDAContextELb1EEE)
_ZTVN6caffe222MaxReductionGradientOpIfNS_11CUDAContextELb1EEE:
	.zero		136
	.type		_ZTVN6caffe214MaxReductionOpIfNS_11CUDAContextELb1EEE,@object
	.size		_ZTVN6caffe214MaxReductionOpIfNS_11CUDAContextELb1EEE,(_ZTVN6caffe216SumSqrElementsOpINS_11CUDAContextEEE - _ZTVN6caffe214MaxReductionOpIfNS_11CUDAContextELb1EEE)
_ZTVN6caffe214MaxReductionOpIfNS_11CUDAContextELb1EEE:
	.zero		136
	.type		_ZTVN6caffe216SumSqrElementsOpINS_11CUDAContextEEE,@object
	.size		_ZTVN6caffe216SumSqrElementsOpINS_11CUDAContextEEE,(_ZN70_INTERNAL_48_tmpxft_00006d58_00000000_7_reduction_ops_cpp1_ii_c8432e1e6thrust6system6detail10sequential3seqE - _ZTVN6caffe216SumSqrElementsOpINS_11CUDAContextEEE)
_ZTVN6caffe216SumSqrElementsOpINS_11CUDAContextEEE:
	.zero		136
	.type		_ZN70_INTERNAL_48_tmpxft_00006d58_00000000_7_reduction_ops_cpp1_ii_c8432e1e6thrust6system6detail10sequential3seqE,@object
	.size		_ZN70_INTERNAL_48_tmpxft_00006d58_00000000_7_reduction_ops_cpp1_ii_c8432e1e6thrust6system6detail10sequential3seqE,(.L_9 - _ZN70_INTERNAL_48_tmpxft_00006d58_00000000_7_reduction_ops_cpp1_ii_c8432e1e6thrust6system6detail10sequential3seqE)
_ZN70_INTERNAL_48_tmpxft_00006d58_00000000_7_reduction_ops_cpp1_ii_c8432e1e6thrust6system6detail10sequential3seqE:
	.zero		1
.L_9:


//--------------------- .nv.constant0._ZN3cub11EmptyKernelIvEEvv --------------------------
	.section	.nv.constant0._ZN3cub11EmptyKernelIvEEvv,"a",@progbits
	.sectionflags	@""
	.align	4
.nv.constant0._ZN3cub11EmptyKernelIvEEvv:
	.zero		896


//--------------------- .nv.constant0._ZN6caffe225SumElementsGradientKernelIfEEvbiPKT_PS1_ --------------------------
	.section	.nv.constant0._ZN6caffe225SumElementsGradientKernelIfEEvbiPKT_PS1_,"a",@progbits
	.sectionflags	@""
	.align	4
.nv.constant0._ZN6caffe225SumElementsGradientKernelIfEEvbiPKT_PS1_:
	.zero		920


//--------------------- .nv.constant0._ZN6caffe227colwise_max_gradient_kernelEiiiPKfS1_S1_Pf --------------------------
	.section	.nv.constant0._ZN6caffe227colwise_max_gradient_kernelEiiiPKfS1_S1_Pf,"a",@progbits
	.sectionflags	@""
	.align	4
.nv.constant0._ZN6caffe227colwise_max_gradient_kernelEiiiPKfS1_S1_Pf:
	.zero		944


//--------------------- .nv.constant0._ZN6caffe227rowwise_max_gradient_kernelEiiiPKfS1_S1_Pf --------------------------
	.section	.nv.constant0._ZN6caffe227rowwise_max_gradient_kernelEiiiPKfS1_S1_Pf,"a",@progbits
	.sectionflags	@""
	.align	4
.nv.constant0._ZN6caffe227rowwise_max_gradient_kernelEiiiPKfS1_S1_Pf:
	.zero		944


//--------------------- SYMBOLS --------------------------

	.type		.nv.reservedSmem.offset0,@object
	.size		.nv.reservedSmem.offset0,0x4
